//
// Generated by NVIDIA NVVM Compiler
//
// Compiler Build ID: CL-36424714
// Cuda compilation tools, release 13.0, V13.0.88
// Based on NVVM 20.0.0
//

.version 9.0
.target sm_100
.address_size 64

	// .globl	_Z11mergeKernelPiS_ii

.visible .entry _Z11mergeKernelPiS_ii(
	.param .u64 .ptr .align 1 _Z11mergeKernelPiS_ii_param_0,
	.param .u64 .ptr .align 1 _Z11mergeKernelPiS_ii_param_1,
	.param .u32 _Z11mergeKernelPiS_ii_param_2,
	.param .u32 _Z11mergeKernelPiS_ii_param_3
)
{
	.reg .pred 	%p<33>;
	.reg .b32 	%r<189>;
	.reg .b64 	%rd<122>;

	ld.param.u64 	%rd34, [_Z11mergeKernelPiS_ii_param_0];
	ld.param.u64 	%rd33, [_Z11mergeKernelPiS_ii_param_1];
	ld.param.u32 	%r85, [_Z11mergeKernelPiS_ii_param_2];
	ld.param.u32 	%r86, [_Z11mergeKernelPiS_ii_param_3];
	cvta.to.global.u64 	%rd1, %rd34;
	mov.u32 	%r87, %ntid.x;
	mov.u32 	%r88, %ctaid.x;
	mov.u32 	%r89, %tid.x;
	mad.lo.s32 	%r90, %r87, %r88, %r89;
	mul.lo.s32 	%r178, %r85, %r90;
	add.s32 	%r2, %r85, -1;
	shr.u32 	%r91, %r2, 31;
	add.s32 	%r92, %r2, %r91;
	shr.s32 	%r3, %r92, 1;
	add.s32 	%r4, %r3, %r178;
	setp.ge.s32 	%p1, %r178, %r86;
	@%p1 bra 	$L__BB0_39;
	cvta.to.global.u64 	%rd2, %rd33;
	sub.s32 	%r5, %r2, %r3;
	add.s32 	%r6, %r4, 1;
	mul.wide.s32 	%rd3, %r3, 4;
	setp.gt.u32 	%p2, %r85, -2147483648;
	@%p2 bra 	$L__BB0_8;
	max.s32 	%r94, %r3, 0;
	add.s32 	%r7, %r94, 1;
	and.b32  	%r8, %r7, 3;
	setp.lt.s32 	%p3, %r2, 6;
	mov.b32 	%r154, 0;
	@%p3 bra 	$L__BB0_5;
	and.b32  	%r154, %r7, 2147483644;
	neg.s32 	%r158, %r154;
	add.s64 	%rd4, %rd1, 8;
	mul.wide.s32 	%rd35, %r178, 4;
	add.s64 	%rd36, %rd35, %rd2;
	add.s64 	%rd116, %rd36, 8;
	mov.u32 	%r157, %r178;
$L__BB0_4:
	mul.wide.s32 	%rd37, %r157, 4;
	add.s64 	%rd38, %rd4, %rd37;
	ld.global.u32 	%r95, [%rd38+-8];
	st.global.u32 	[%rd116+-8], %r95;
	ld.global.u32 	%r96, [%rd38+-4];
	st.global.u32 	[%rd116+-4], %r96;
	ld.global.u32 	%r97, [%rd38];
	st.global.u32 	[%rd116], %r97;
	ld.global.u32 	%r98, [%rd38+4];
	st.global.u32 	[%rd116+4], %r98;
	add.s32 	%r158, %r158, 4;
	add.s32 	%r157, %r157, 4;
	add.s64 	%rd116, %rd116, 16;
	setp.eq.s32 	%p4, %r158, 0;
	@%p4 bra 	$L__BB0_5;
	bra.uni 	$L__BB0_4;
$L__BB0_5:
	setp.eq.s32 	%p5, %r8, 0;
	@%p5 bra 	$L__BB0_8;
	mul.wide.s32 	%rd39, %r178, 4;
	mul.wide.u32 	%rd40, %r154, 4;
	add.s64 	%rd41, %rd39, %rd40;
	add.s64 	%rd115, %rd2, %rd41;
	add.s32 	%r156, %r154, %r178;
	neg.s32 	%r155, %r8;
$L__BB0_7:
	.pragma "nounroll";
	mul.wide.s32 	%rd42, %r156, 4;
	add.s64 	%rd43, %rd1, %rd42;
	ld.global.u32 	%r99, [%rd43];
	st.global.u32 	[%rd115], %r99;
	add.s64 	%rd115, %rd115, 4;
	add.s32 	%r156, %r156, 1;
	add.s32 	%r155, %r155, 1;
	setp.ne.s32 	%p6, %r155, 0;
	@%p6 bra 	$L__BB0_7;
$L__BB0_8:
	mul.wide.s32 	%rd44, %r178, 4;
	add.s64 	%rd9, %rd2, %rd44;
	add.s64 	%rd10, %rd9, %rd3;
	setp.lt.s32 	%p7, %r5, 1;
	@%p7 bra 	$L__BB0_21;
	sub.s32 	%r101, %r85, %r3;
	add.s32 	%r102, %r101, -2;
	and.b32  	%r18, %r5, 15;
	setp.lt.u32 	%p8, %r102, 15;
	mov.b32 	%r159, 0;
	@%p8 bra 	$L__BB0_12;
	and.b32  	%r159, %r5, 2147483632;
	neg.s32 	%r163, %r159;
	mul.wide.s32 	%rd45, %r4, 4;
	add.s64 	%rd46, %rd45, %rd1;
	add.s64 	%rd121, %rd46, 4;
	add.s64 	%rd48, %rd3, %rd44;
	add.s64 	%rd49, %rd48, %rd2;
	add.s64 	%rd120, %rd49, 32;
	mul.wide.s32 	%rd50, %r6, 4;
	add.s64 	%rd51, %rd50, %rd1;
	add.s64 	%rd119, %rd51, 32;
$L__BB0_11:
	.pragma "nounroll";
	ld.global.u32 	%r103, [%rd121];
	st.global.u32 	[%rd120+-28], %r103;
	ld.global.u32 	%r104, [%rd119+-28];
	st.global.u32 	[%rd120+-24], %r104;
	ld.global.u32 	%r105, [%rd119+-24];
	st.global.u32 	[%rd120+-20], %r105;
	ld.global.u32 	%r106, [%rd119+-20];
	st.global.u32 	[%rd120+-16], %r106;
	ld.global.u32 	%r107, [%rd119+-16];
	st.global.u32 	[%rd120+-12], %r107;
	ld.global.u32 	%r108, [%rd119+-12];
	st.global.u32 	[%rd120+-8], %r108;
	ld.global.u32 	%r109, [%rd119+-8];
	st.global.u32 	[%rd120+-4], %r109;
	ld.global.u32 	%r110, [%rd119+-4];
	st.global.u32 	[%rd120], %r110;
	ld.global.u32 	%r111, [%rd119];
	st.global.u32 	[%rd120+4], %r111;
	ld.global.u32 	%r112, [%rd119+4];
	st.global.u32 	[%rd120+8], %r112;
	ld.global.u32 	%r113, [%rd119+8];
	st.global.u32 	[%rd120+12], %r113;
	ld.global.u32 	%r114, [%rd119+12];
	st.global.u32 	[%rd120+16], %r114;
	ld.global.u32 	%r115, [%rd119+16];
	st.global.u32 	[%rd120+20], %r115;
	ld.global.u32 	%r116, [%rd119+20];
	st.global.u32 	[%rd120+24], %r116;
	ld.global.u32 	%r117, [%rd119+24];
	st.global.u32 	[%rd120+28], %r117;
	ld.global.u32 	%r118, [%rd119+28];
	st.global.u32 	[%rd120+32], %r118;
	add.s32 	%r163, %r163, 16;
	add.s64 	%rd121, %rd121, 64;
	add.s64 	%rd120, %rd120, 64;
	add.s64 	%rd119, %rd119, 64;
	setp.eq.s32 	%p9, %r163, 0;
	@%p9 bra 	$L__BB0_12;
	bra.uni 	$L__BB0_11;
$L__BB0_12:
	setp.eq.s32 	%p10, %r18, 0;
	@%p10 bra 	$L__BB0_21;
	and.b32  	%r26, %r5, 7;
	setp.lt.u32 	%p11, %r18, 8;
	@%p11 bra 	$L__BB0_15;
	cvt.s64.s32 	%rd52, %r4;
	cvt.u64.u32 	%rd53, %r159;
	add.s64 	%rd54, %rd53, %rd52;
	shl.b64 	%rd55, %rd54, 2;
	add.s64 	%rd56, %rd1, %rd55;
	ld.global.u32 	%r119, [%rd56+4];
	mul.wide.u32 	%rd57, %r159, 4;
	add.s64 	%rd58, %rd10, %rd57;
	st.global.u32 	[%rd58+4], %r119;
	cvt.s64.s32 	%rd59, %r6;
	add.s64 	%rd60, %rd53, %rd59;
	shl.b64 	%rd61, %rd60, 2;
	add.s64 	%rd62, %rd1, %rd61;
	ld.global.u32 	%r120, [%rd62+4];
	st.global.u32 	[%rd58+8], %r120;
	ld.global.u32 	%r121, [%rd62+8];
	st.global.u32 	[%rd58+12], %r121;
	ld.global.u32 	%r122, [%rd62+12];
	st.global.u32 	[%rd58+16], %r122;
	ld.global.u32 	%r123, [%rd62+16];
	st.global.u32 	[%rd58+20], %r123;
	ld.global.u32 	%r124, [%rd62+20];
	st.global.u32 	[%rd58+24], %r124;
	ld.global.u32 	%r125, [%rd62+24];
	st.global.u32 	[%rd58+28], %r125;
	ld.global.u32 	%r126, [%rd62+28];
	st.global.u32 	[%rd58+32], %r126;
	add.s32 	%r159, %r159, 8;
$L__BB0_15:
	setp.eq.s32 	%p12, %r26, 0;
	@%p12 bra 	$L__BB0_21;
	and.b32  	%r29, %r5, 3;
	setp.lt.u32 	%p13, %r26, 4;
	@%p13 bra 	$L__BB0_18;
	cvt.s64.s32 	%rd63, %r4;
	cvt.u64.u32 	%rd64, %r159;
	add.s64 	%rd65, %rd64, %rd63;
	shl.b64 	%rd66, %rd65, 2;
	add.s64 	%rd67, %rd1, %rd66;
	ld.global.u32 	%r127, [%rd67+4];
	mul.wide.u32 	%rd68, %r159, 4;
	add.s64 	%rd69, %rd10, %rd68;
	st.global.u32 	[%rd69+4], %r127;
	cvt.s64.s32 	%rd70, %r6;
	add.s64 	%rd71, %rd64, %rd70;
	shl.b64 	%rd72, %rd71, 2;
	add.s64 	%rd73, %rd1, %rd72;
	ld.global.u32 	%r128, [%rd73+4];
	st.global.u32 	[%rd69+8], %r128;
	ld.global.u32 	%r129, [%rd73+8];
	st.global.u32 	[%rd69+12], %r129;
	ld.global.u32 	%r130, [%rd73+12];
	st.global.u32 	[%rd69+16], %r130;
	add.s32 	%r159, %r159, 4;
$L__BB0_18:
	setp.eq.s32 	%p14, %r29, 0;
	@%p14 bra 	$L__BB0_21;
	cvt.s64.s32 	%rd74, %r4;
	cvt.u64.u32 	%rd75, %r159;
	add.s64 	%rd76, %rd74, %rd75;
	shl.b64 	%rd77, %rd76, 2;
	add.s64 	%rd78, %rd77, %rd1;
	add.s64 	%rd118, %rd78, 4;
	add.s64 	%rd80, %rd3, %rd44;
	mul.wide.u32 	%rd81, %r159, 4;
	add.s64 	%rd82, %rd80, %rd81;
	add.s64 	%rd83, %rd82, %rd2;
	add.s64 	%rd117, %rd83, 4;
	neg.s32 	%r162, %r29;
$L__BB0_20:
	.pragma "nounroll";
	ld.global.u32 	%r131, [%rd118];
	st.global.u32 	[%rd117], %r131;
	add.s64 	%rd118, %rd118, 4;
	add.s64 	%rd117, %rd117, 4;
	add.s32 	%r162, %r162, 1;
	setp.ne.s32 	%p15, %r162, 0;
	@%p15 bra 	$L__BB0_20;
$L__BB0_21:
	setp.lt.s32 	%p16, %r5, 1;
	setp.gt.u32 	%p17, %r85, -2147483648;
	mov.b32 	%r164, 0;
	or.pred  	%p18, %p17, %p16;
	mov.u32 	%r165, %r164;
	@%p18 bra 	$L__BB0_25;
	mov.b32 	%r165, 0;
	mov.u32 	%r164, %r165;
$L__BB0_23:
	mul.wide.s32 	%rd84, %r164, 4;
	add.s64 	%rd85, %rd9, %rd84;
	ld.global.u32 	%r56, [%rd85];
	mul.wide.s32 	%rd86, %r165, 4;
	add.s64 	%rd87, %rd10, %rd86;
	ld.global.u32 	%r57, [%rd87+4];
	setp.gt.s32 	%p19, %r56, %r57;
	@%p19 bra 	$L__BB0_40;
	mul.wide.s32 	%rd88, %r178, 4;
	add.s64 	%rd89, %rd1, %rd88;
	st.global.u32 	[%rd89], %r56;
	add.s32 	%r164, %r164, 1;
	bra.uni 	$L__BB0_41;
$L__BB0_25:
	setp.lt.s32 	%p23, %r3, %r164;
	@%p23 bra 	$L__BB0_32;
	sub.s32 	%r135, %r3, %r164;
	add.s32 	%r136, %r135, 1;
	and.b32  	%r40, %r136, 3;
	setp.eq.s32 	%p24, %r40, 0;
	@%p24 bra 	$L__BB0_29;
	neg.s32 	%r167, %r40;
$L__BB0_28:
	.pragma "nounroll";
	mul.wide.s32 	%rd93, %r178, 4;
	add.s64 	%rd94, %rd1, %rd93;
	mul.wide.s32 	%rd95, %r164, 4;
	add.s64 	%rd96, %rd9, %rd95;
	ld.global.u32 	%r137, [%rd96];
	st.global.u32 	[%rd94], %r137;
	add.s32 	%r164, %r164, 1;
	add.s32 	%r178, %r178, 1;
	add.s32 	%r167, %r167, 1;
	setp.ne.s32 	%p25, %r167, 0;
	@%p25 bra 	$L__BB0_28;
$L__BB0_29:
	setp.lt.u32 	%p26, %r135, 3;
	@%p26 bra 	$L__BB0_32;
	add.s64 	%rd29, %rd1, 8;
	sub.s32 	%r185, %r164, %r3;
	add.s32 	%r184, %r164, -1;
$L__BB0_31:
	mul.wide.s32 	%rd97, %r178, 4;
	add.s64 	%rd98, %rd29, %rd97;
	add.s32 	%r139, %r184, 1;
	mul.wide.s32 	%rd99, %r139, 4;
	add.s64 	%rd100, %rd9, %rd99;
	ld.global.u32 	%r140, [%rd100];
	st.global.u32 	[%rd98+-8], %r140;
	ld.global.u32 	%r141, [%rd100+4];
	st.global.u32 	[%rd98+-4], %r141;
	ld.global.u32 	%r142, [%rd100+8];
	st.global.u32 	[%rd98], %r142;
	ld.global.u32 	%r143, [%rd100+12];
	st.global.u32 	[%rd98+4], %r143;
	add.s32 	%r178, %r178, 4;
	add.s32 	%r185, %r185, 4;
	add.s32 	%r184, %r184, 4;
	setp.eq.s32 	%p27, %r185, 1;
	@%p27 bra 	$L__BB0_32;
	bra.uni 	$L__BB0_31;
$L__BB0_32:
	setp.ge.s32 	%p28, %r165, %r5;
	@%p28 bra 	$L__BB0_39;
	not.b32 	%r144, %r165;
	add.s32 	%r145, %r85, %r144;
	sub.s32 	%r146, %r145, %r3;
	add.s32 	%r147, %r165, %r3;
	sub.s32 	%r148, %r85, %r147;
	add.s32 	%r64, %r148, -2;
	and.b32  	%r65, %r146, 3;
	setp.eq.s32 	%p29, %r65, 0;
	@%p29 bra 	$L__BB0_36;
	add.s64 	%rd102, %rd3, %rd44;
	add.s64 	%rd103, %rd102, %rd2;
	add.s64 	%rd30, %rd103, 4;
	neg.s32 	%r179, %r65;
$L__BB0_35:
	.pragma "nounroll";
	mul.wide.s32 	%rd104, %r178, 4;
	add.s64 	%rd105, %rd1, %rd104;
	mul.wide.s32 	%rd106, %r165, 4;
	add.s64 	%rd107, %rd30, %rd106;
	ld.global.u32 	%r149, [%rd107];
	st.global.u32 	[%rd105], %r149;
	add.s32 	%r165, %r165, 1;
	add.s32 	%r178, %r178, 1;
	add.s32 	%r179, %r179, 1;
	setp.ne.s32 	%p30, %r179, 0;
	@%p30 bra 	$L__BB0_35;
$L__BB0_36:
	setp.lt.u32 	%p31, %r64, 3;
	@%p31 bra 	$L__BB0_39;
	add.s64 	%rd109, %rd3, %rd44;
	add.s64 	%rd110, %rd109, %rd2;
	add.s64 	%rd31, %rd110, 16;
	add.s64 	%rd32, %rd1, 8;
$L__BB0_38:
	mul.wide.s32 	%rd111, %r165, 4;
	add.s64 	%rd112, %rd31, %rd111;
	mul.wide.s32 	%rd113, %r178, 4;
	add.s64 	%rd114, %rd32, %rd113;
	ld.global.u32 	%r150, [%rd112+-12];
	st.global.u32 	[%rd114+-8], %r150;
	ld.global.u32 	%r151, [%rd112+-8];
	st.global.u32 	[%rd114+-4], %r151;
	ld.global.u32 	%r152, [%rd112+-4];
	st.global.u32 	[%rd114], %r152;
	ld.global.u32 	%r153, [%rd112];
	st.global.u32 	[%rd114+4], %r153;
	add.s32 	%r165, %r165, 4;
	add.s32 	%r178, %r178, 4;
	setp.lt.s32 	%p32, %r165, %r5;
	@%p32 bra 	$L__BB0_38;
$L__BB0_39:
	ret;
$L__BB0_40:
	mul.wide.s32 	%rd90, %r178, 4;
	add.s64 	%rd91, %rd1, %rd90;
	st.global.u32 	[%rd91], %r57;
	add.s32 	%r165, %r165, 1;
$L__BB0_41:
	add.s32 	%r178, %r178, 1;
	setp.le.s32 	%p20, %r164, %r3;
	setp.lt.s32 	%p21, %r165, %r5;
	and.pred  	%p22, %p20, %p21;
	@%p22 bra 	$L__BB0_23;
	bra.uni 	$L__BB0_25;

}


// ===== COMPILED SASS (sm_100) =====

	.target	sm_100

	.elftype	@"ET_EXEC"


//--------------------- .note.nv.tkinfo           --------------------------
	.section	.note.nv.tkinfo,"",@"SHT_NOTE"
	.sectionflags	@"SHF_NOTE_NV_TKINFO"
	.tkinfo
        /*0018*/ 	.word	0x00000002
        /*0030*/ 	.string	""
        /*0030*/ 	.string	"ptxas"
        /*0030*/ 	.string	"Cuda compilation tools, release 13.0, V13.0.88"
        /*0030*/ 	.string	"Build cuda_13.0.r13.0/compiler.36424714_0"
        /*0030*/ 	.string	"-arch sm_100 -m 64 "



//--------------------- .note.nv.cuinfo           --------------------------
	.section	.note.nv.cuinfo,"",@"SHT_NOTE"
	.sectionflags	@"SHF_NOTE_NV_CUINFO"
        /*0018*/ 	.short	0x0002
        /*001a*/ 	.short	0x0064
        /*001c*/ 	.short	0x0082
	.zero		2


//--------------------- .nv.info                  --------------------------
	.section	.nv.info,"",@"SHT_CUDA_INFO"
	.align	4


	//----- nvinfo : EIATTR_REGCOUNT
	.align		4
        /*0000*/ 	.byte	0x04, 0x2f
        /*0002*/ 	.short	(.L_1 - .L_0)
	.align		4
.L_0:
        /*0004*/ 	.word	index@(_Z11mergeKernelPiS_ii)
        /*0008*/ 	.word	0x00000020


	//----- nvinfo : EIATTR_FRAME_SIZE
	.align		4
.L_1:
        /*000c*/ 	.byte	0x04, 0x11
        /*000e*/ 	.short	(.L_3 - .L_2)
	.align		4
.L_2:
        /*0010*/ 	.word	index@(_Z11mergeKernelPiS_ii)
        /*0014*/ 	.word	0x00000000


	//----- nvinfo : EIATTR_MIN_STACK_SIZE
	.align		4
.L_3:
        /*0018*/ 	.byte	0x04, 0x12
        /*001a*/ 	.short	(.L_5 - .L_4)
	.align		4
.L_4:
        /*001c*/ 	.word	index@(_Z11mergeKernelPiS_ii)
        /*0020*/ 	.word	0x00000000
.L_5:


//--------------------- .nv.compat                --------------------------
	.section	.nv.compat,"",@"SHT_CUDA_COMPAT_INFO"
	.align	4
        /*0000*/ 	.byte	0x02, 0x09, 0x00, 0x00, 0x02, 0x02, 0x01, 0x00, 0x02, 0x05, 0x05, 0x00, 0x03, 0x07, 0x01, 0x01
        /*0010*/ 	.byte	0x02, 0x03, 0x00, 0x00, 0x02, 0x06, 0x01, 0x00, 0x04, 0x0b, 0x08, 0x00, 0x09, 0x00, 0x00, 0x00
        /*0020*/ 	.byte	0x00, 0x00, 0x00, 0x00


//--------------------- .nv.info._Z11mergeKernelPiS_ii --------------------------
	.section	.nv.info._Z11mergeKernelPiS_ii,"",@"SHT_CUDA_INFO"
	.sectionflags	@""
	.align	4


	//----- nvinfo : EIATTR_CUDA_API_VERSION
	.align		4
        /*0000*/ 	.byte	0x04, 0x37
        /*0002*/ 	.short	(.L_7 - .L_6)
.L_6:
        /*0004*/ 	.word	0x00000082


	//----- nvinfo : EIATTR_KPARAM_INFO
	.align		4
.L_7:
        /*0008*/ 	.byte	0x04, 0x17
        /*000a*/ 	.short	(.L_9 - .L_8)
.L_8:
        /*000c*/ 	.word	0x00000000
        /*0010*/ 	.short	0x0003
        /*0012*/ 	.short	0x0014
        /*0014*/ 	.byte	0x00, 0xf0, 0x11, 0x00


	//----- nvinfo : EIATTR_KPARAM_INFO
	.align		4
.L_9:
        /*0018*/ 	.byte	0x04, 0x17
        /*001a*/ 	.short	(.L_11 - .L_10)
.L_10:
        /*001c*/ 	.word	0x00000000
        /*0020*/ 	.short	0x0002
        /*0022*/ 	.short	0x0010
        /*0024*/ 	.byte	0x00, 0xf0, 0x11, 0x00


	//----- nvinfo : EIATTR_KPARAM_INFO
	.align		4
.L_11:
        /*0028*/ 	.byte	0x04, 0x17
        /*002a*/ 	.short	(.L_13 - .L_12)
.L_12:
        /*002c*/ 	.word	0x00000000
        /*0030*/ 	.short	0x0001
        /*0032*/ 	.short	0x0008
        /*0034*/ 	.byte	0x00, 0xf5, 0x21, 0x00


	//----- nvinfo : EIATTR_KPARAM_INFO
	.align		4
.L_13:
        /*0038*/ 	.byte	0x04, 0x17
        /*003a*/ 	.short	(.L_15 - .L_14)
.L_14:
        /*003c*/ 	.word	0x00000000
        /*0040*/ 	.short	0x0000
        /*0042*/ 	.short	0x0000
        /*0044*/ 	.byte	0x00, 0xf5, 0x21, 0x00


	//----- nvinfo : EIATTR_SPARSE_MMA_MASK
	.align		4
.L_15:
        /*0048*/ 	.byte	0x03, 0x50
        /*004a*/ 	.short	0x0000


	//----- nvinfo : EIATTR_MAXREG_COUNT
	.align		4
        /*004c*/ 	.byte	0x03, 0x1b
        /*004e*/ 	.short	0x00ff


	//----- nvinfo : EIATTR_MERCURY_ISA_VERSION
	.align		4
        /*0050*/ 	.byte	0x03, 0x5f
        /*0052*/ 	.short	0x0101


	//----- nvinfo : EIATTR_VRC_CTA_INIT_COUNT
	.align		4
        /*0054*/ 	.byte	0x02, 0x4a
	.zero		1
	.zero		1


	//----- nvinfo : EIATTR_EXIT_INSTR_OFFSETS
	.align		4
        /*0058*/ 	.byte	0x04, 0x1c
        /*005a*/ 	.short	(.L_17 - .L_16)


	//   ....[0]....
.L_16:
        /*005c*/ 	.word	0x00000080


	//   ....[1]....
        /*0060*/ 	.word	0x000017f0


	//   ....[2]....
        /*0064*/ 	.word	0x000019a0


	//   ....[3]....
        /*0068*/ 	.word	0x00001b20


	//----- nvinfo : EIATTR_CRS_STACK_SIZE
	.align		4
.L_17:
        /*006c*/ 	.byte	0x04, 0x1e
        /*006e*/ 	.short	(.L_19 - .L_18)
.L_18:
        /*0070*/ 	.word	0x00000000


	//----- nvinfo : EIATTR_CBANK_PARAM_SIZE
	.align		4
.L_19:
        /*0074*/ 	.byte	0x03, 0x19
        /*0076*/ 	.short	0x0018


	//----- nvinfo : EIATTR_PARAM_CBANK
	.align		4
        /*0078*/ 	.byte	0x04, 0x0a
        /*007a*/ 	.short	(.L_21 - .L_20)
	.align		4
.L_20:
        /*007c*/ 	.word	index@(.nv.constant0._Z11mergeKernelPiS_ii)
        /*0080*/ 	.short	0x0380
        /*0082*/ 	.short	0x0018


	//----- nvinfo : EIATTR_SW_WAR
	.align		4
.L_21:
        /*0084*/ 	.byte	0x04, 0x36
        /*0086*/ 	.short	(.L_23 - .L_22)
.L_22:
        /*0088*/ 	.word	0x00000008
.L_23:


//--------------------- .nv.callgraph             --------------------------
	.section	.nv.callgraph,"",@"SHT_CUDA_CALLGRAPH"
	.align	4
	.sectionentsize	8
	.align		4
        /*0000*/ 	.word	0x00000000
	.align		4
        /*0004*/ 	.word	0xffffffff
	.align		4
        /*0008*/ 	.word	0x00000000
	.align		4
        /*000c*/ 	.word	0xfffffffe
	.align		4
        /*0010*/ 	.word	0x00000000
	.align		4
        /*0014*/ 	.word	0xfffffffd
	.align		4
        /*0018*/ 	.word	0x00000000
	.align		4
        /*001c*/ 	.word	0xfffffffc


//--------------------- .text._Z11mergeKernelPiS_ii --------------------------
	.section	.text._Z11mergeKernelPiS_ii,"ax",@progbits
	.align	128
        .global         _Z11mergeKernelPiS_ii
        .type           _Z11mergeKernelPiS_ii,@function
        .size           _Z11mergeKernelPiS_ii,(.L_x_26 - _Z11mergeKernelPiS_ii)
        .other          _Z11mergeKernelPiS_ii,@"STO_CUDA_ENTRY STV_DEFAULT"
_Z11mergeKernelPiS_ii:
.text._Z11mergeKernelPiS_ii:
[----:B------:R-:W-:Y:S01]  /*0000*/  LDC R1, c[0x0][0x37c] ;  /* 0x0000df00ff017b82 */ /* 0x000fe20000000800 */
[----:B------:R-:W0:Y:S07]  /*0010*/  S2R R5, SR_CTAID.X ;  /* 0x0000000000057919 */ /* 0x000e2e0000002500 */
[----:B------:R-:W1:Y:S01]  /*0020*/  LDC.64 R2, c[0x0][0x390] ;  /* 0x0000e400ff027b82 */ /* 0x000e620000000a00 */
[----:B------:R-:W0:Y:S01]  /*0030*/  LDCU UR4, c[0x0][0x360] ;  /* 0x00006c00ff0477ac */ /* 0x000e220008000800 */
[----:B------:R-:W0:Y:S02]  /*0040*/  S2R R0, SR_TID.X ;  /* 0x0000000000007919 */ /* 0x000e240000002100 */
[----:B0-----:R-:W-:-:S04]  /*0050*/  IMAD R5, R5, UR4, R0 ;  /* 0x0000000405057c24 */ /* 0x001fc8000f8e0200 */
[----:B-1----:R-:W-:-:S05]  /*0060*/  IMAD R16, R5, R2, RZ ;  /* 0x0000000205107224 */ /* 0x002fca00078e02ff */
[----:B------:R-:W-:-:S13]  /*0070*/  ISETP.GE.AND P0, PT, R16, R3, PT ;  /* 0x000000031000720c */ /* 0x000fda0003f06270 */
[----:B------:R-:W-:Y:S05]  /*0080*/  @P0 EXIT ;  /* 0x000000000000094d */ /* 0x000fea0003800000 */
[C---:B------:R-:W-:Y:S01]  /*0090*/  VIADD R4, R2.reuse, 0xffffffff ;  /* 0xffffffff02047836 */ /* 0x040fe20000000000 */
[----:B------:R-:W-:Y:S01]  /*00a0*/  ISETP.GT.U32.AND P0, PT, R2, -0x80000000, PT ;  /* 0x800000000200780c */ /* 0x000fe20003f04070 */
[----:B------:R-:W0:Y:S03]  /*00b0*/  LDCU.64 UR8, c[0x0][0x358] ;  /* 0x00006b00ff0877ac */ /* 0x000e260008000a00 */
[----:B------:R-:W-:-:S04]  /*00c0*/  LEA.HI R19, R4, R4, RZ, 0x1 ;  /* 0x0000000404137211 */ /* 0x000fc800078f08ff */
[----:B------:R-:W-:-:S05]  /*00d0*/  SHF.R.S32.HI R19, RZ, 0x1, R19 ;  /* 0x00000001ff137819 */ /* 0x000fca0000011413 */
[--C-:B------:R-:W-:Y:S02]  /*00e0*/  IMAD.IADD R17, R16, 0x1, R19.reuse ;  /* 0x0000000110117824 */ /* 0x100fe400078e0213 */
[----:B------:R-:W-:Y:S02]  /*00f0*/  IMAD.IADD R3, R4, 0x1, -R19 ;  /* 0x0000000104037824 */ /* 0x000fe400078e0a13 */
[----:B------:R-:W-:Y:S01]  /*0100*/  VIADD R0, R17, 0x1 ;  /* 0x0000000111007836 */ /* 0x000fe20000000000 */
[----:B------:R-:W-:Y:S06]  /*0110*/  @P0 BRA `(.L_x_0) ;  /* 0x0000000800340947 */ /* 0x000fec0003800000 */
[----:B------:R-:W-:Y:S01]  /*0120*/  ISETP.GE.AND P0, PT, R4, 0x6, PT ;  /* 0x000000060400780c */ /* 0x000fe20003f06270 */
[----:B------:R-:W-:Y:S01]  /*0130*/  HFMA2 R9, -RZ, RZ, 0, 0 ;  /* 0x00000000ff097431 */ /* 0x000fe200000001ff */
[----:B------:R-:W-:-:S05]  /*0140*/  VIMNMX R5, PT, PT, RZ, R19, !PT ;  /* 0x00000013ff057248 */ /* 0x000fca0007fe0100 */
[----:B------:R-:W-:-:S05]  /*0150*/  VIADD R6, R5, 0x1 ;  /* 0x0000000105067836 */ /* 0x000fca0000000000 */
[----:B------:R-:W-:Y:S01]  /*0160*/  LOP3.LUT R8, R6, 0x3, RZ, 0xc0, !PT ;  /* 0x0000000306087812 */ /* 0x000fe200078ec0ff */
[----:B------:R-:W-:Y:S06]  /*0170*/  @!P0 BRA `(.L_x_1) ;  /* 0x0000000400c88947 */ /* 0x000fec0003800000 */
[----:B------:R-:W1:Y:S01]  /*0180*/  LDC.64 R4, c[0x0][0x388] ;  /* 0x0000e200ff047b82 */ /* 0x000e620000000a00 */
[----:B------:R-:W2:Y:S01]  /*0190*/  LDCU.64 UR4, c[0x0][0x380] ;  /* 0x00007000ff0477ac */ /* 0x000ea20008000a00 */
[----:B------:R-:W-:Y:S01]  /*01a0*/  LOP3.LUT R9, R6, 0x7ffffffc, RZ, 0xc0, !PT ;  /* 0x7ffffffc06097812 */ /* 0x000fe200078ec0ff */
[----:B------:R-:W-:-:S04]  /*01b0*/  IMAD.MOV.U32 R11, RZ, RZ, R16 ;  /* 0x000000ffff0b7224 */ /* 0x000fc800078e0010 */
[----:B------:R-:W-:-:S05]  /*01c0*/  IMAD.MOV R10, RZ, RZ, -R9 ;  /* 0x000000ffff0a7224 */ /* 0x000fca00078e0a09 */
[----:B------:R-:W-:Y:S01]  /*01d0*/  ISETP.GE.AND P0, PT, R10, RZ, PT ;  /* 0x000000ff0a00720c */ /* 0x000fe20003f06270 */
[----:B--2---:R-:W-:-:S04]  /*01e0*/  UIADD3 UR4, UP0, UPT, UR4, 0x8, URZ ;  /* 0x0000000804047890 */ /* 0x004fc8000ff1e0ff */
[----:B------:R-:W-:Y:S01]  /*01f0*/  UIADD3.X UR5, UPT, UPT, URZ, UR5, URZ, UP0, !UPT ;  /* 0x00000005ff057290 */ /* 0x000fe200087fe4ff */
[----:B-1----:R-:W-:-:S04]  /*0200*/  IMAD.WIDE R4, R16, 0x4, R4 ;  /* 0x0000000410047825 */ /* 0x002fc800078e0204 */
[----:B------:R-:W-:Y:S01]  /*0210*/  IMAD.U32 R6, RZ, RZ, UR4 ;  /* 0x00000004ff067e24 */ /* 0x000fe2000f8e00ff */
[----:B------:R-:W-:Y:S01]  /*0220*/  IADD3 R4, P1, PT, R4, 0x8, RZ ;  /* 0x0000000804047810 */ /* 0x000fe20007f3e0ff */
[----:B------:R-:W-:-:S04]  /*0230*/  IMAD.U32 R7, RZ, RZ, UR5 ;  /* 0x00000005ff077e24 */ /* 0x000fc8000f8e00ff */
[----:B------:R-:W-:Y:S01]  /*0240*/  IMAD.X R5, RZ, RZ, R5, P1 ;  /* 0x000000ffff057224 */ /* 0x000fe200008e0605 */
[----:B------:R-:W-:Y:S07]  /*0250*/  @P0 BRA `(.L_x_2) ;  /* 0x00000004004c0947 */ /* 0x000fee0003800000 */
[----:B------:R-:W-:Y:S02]  /*0260*/  IADD3 R12, PT, PT, -R10, RZ, RZ ;  /* 0x000000ff0a0c7210 */ /* 0x000fe40007ffe1ff */
[----:B------:R-:W-:Y:S02]  /*0270*/  PLOP3.LUT P0, PT, PT, PT, PT, 0x80, 0x8 ;  /* 0x000000000008781c */ /* 0x000fe40003f0f070 */
[----:B------:R-:W-:-:S13]  /*0280*/  ISETP.GT.AND P1, PT, R12, 0xc, PT ;  /* 0x0000000c0c00780c */ /* 0x000fda0003f24270 */
[----:B------:R-:W-:Y:S05]  /*0290*/  @!P1 BRA `(.L_x_3) ;  /* 0x0000000000c09947 */ /* 0x000fea0003800000 */
[----:B------:R-:W-:-:S13]  /*02a0*/  PLOP3.LUT P0, PT, PT, PT, PT, 0x8, 0x80 ;  /* 0x000000000080781c */ /* 0x000fda0003f0e170 */
.L_x_4:
[----:B------:R-:W-:-:S05]  /*02b0*/  IMAD.WIDE R12, R11, 0x4, R6 ;  /* 0x000000040b0c7825 */ /* 0x000fca00078e0206 */
[----:B0-----:R-:W2:Y:S04]  /*02c0*/  LDG.E R21, desc[UR8][R12.64+-0x8] ;  /* 0xfffff8080c157981 */ /* 0x001ea8000c1e1900 */
[----:B--2---:R0:W-:Y:S04]  /*02d0*/  STG.E desc[UR8][R4.64+-0x8], R21 ;  /* 0xfffff81504007986 */ /* 0x0041e8000c101908 */
[----:B------:R-:W2:Y:S04]  /*02e0*/  LDG.E R23, desc[UR8][R12.64+-0x4] ;  /* 0xfffffc080c177981 */ /* 0x000ea8000c1e1900 */
[----:B--2---:R1:W-:Y:S04]  /*02f0*/  STG.E desc[UR8][R4.64+-0x4], R23 ;  /* 0xfffffc1704007986 */ /* 0x0043e8000c101908 */
[----:B------:R-:W2:Y:S01]  /*0300*/  LDG.E R25, desc[UR8][R12.64] ;  /* 0x000000080c197981 */ /* 0x000ea2000c1e1900 */
[----:B------:R-:W-:-:S03]  /*0310*/  VIADD R15, R11, 0x4 ;  /* 0x000000040b0f7836 */ /* 0x000fc60000000000 */
[----:B--2---:R2:W-:Y:S04]  /*0320*/  STG.E desc[UR8][R4.64], R25 ;  /* 0x0000001904007986 */ /* 0x0045e8000c101908 */
[----:B------:R-:W3:Y:S01]  /*0330*/  LDG.E R27, desc[UR8][R12.64+0x4] ;  /* 0x000004080c1b7981 */ /* 0x000ee2000c1e1900 */
[----:B------:R-:W-:-:S03]  /*0340*/  IMAD.WIDE R14, R15, 0x4, R6 ;  /* 0x000000040f0e7825 */ /* 0x000fc600078e0206 */
[----:B---3--:R3:W-:Y:S04]  /*0350*/  STG.E desc[UR8][R4.64+0x4], R27 ;  /* 0x0000041b04007986 */ /* 0x0087e8000c101908 */
[----:B------:R-:W4:Y:S04]  /*0360*/  LDG.E R29, desc[UR8][R14.64+-0x8] ;  /* 0xfffff8080e1d7981 */ /* 0x000f28000c1e1900 */
[----:B----4-:R4:W-:Y:S04]  /*0370*/  STG.E desc[UR8][R4.64+0x8], R29 ;  /* 0x0000081d04007986 */ /* 0x0109e8000c101908 */
[----:B0-----:R-:W5:Y:S04]  /*0380*/  LDG.E R21, desc[UR8][R14.64+-0x4] ;  /* 0xfffffc080e157981 */ /* 0x001f68000c1e1900 */
[----:B-----5:R0:W-:Y:S04]  /*0390*/  STG.E desc[UR8][R4.64+0xc], R21 ;  /* 0x00000c1504007986 */ /* 0x0201e8000c101908 */
[----:B-1----:R-:W5:Y:S01]  /*03a0*/  LDG.E R23, desc[UR8][R14.64] ;  /* 0x000000080e177981 */ /* 0x002f62000c1e1900 */
[----:B------:R-:W-:-:S03]  /*03b0*/  VIADD R13, R11, 0x8 ;  /* 0x000000080b0d7836 */ /* 0x000fc60000000000 */
[----:B-----5:R1:W-:Y:S04]  /*03c0*/  STG.E desc[UR8][R4.64+0x10], R23 ;  /* 0x0000101704007986 */ /* 0x0203e8000c101908 */
[----:B--2---:R-:W2:Y:S01]  /*03d0*/  LDG.E R25, desc[UR8][R14.64+0x4] ;  /* 0x000004080e197981 */ /* 0x004ea2000c1e1900 */
[----:B------:R-:W-:-:S03]  /*03e0*/  IMAD.WIDE R12, R13, 0x4, R6 ;  /* 0x000000040d0c7825 */ /* 0x000fc600078e0206 */
[----:B--2---:R2:W-:Y:S04]  /*03f0*/  STG.E desc[UR8][R4.64+0x14], R25 ;  /* 0x0000141904007986 */ /* 0x0045e8000c101908 */
[----:B---3--:R-:W3:Y:S04]  /*0400*/  LDG.E R27, desc[UR8][R12.64+-0x8] ;  /* 0xfffff8080c1b7981 */ /* 0x008ee8000c1e1900 */
[----:B---3--:R3:W-:Y:S04]  /*0410*/  STG.E desc[UR8][R4.64+0x18], R27 ;  /* 0x0000181b04007986 */ /* 0x0087e8000c101908 */
[----:B----4-:R-:W4:Y:S04]  /*0420*/  LDG.E R29, desc[UR8][R12.64+-0x4] ;  /* 0xfffffc080c1d7981 */ /* 0x010f28000c1e1900 */
[----:B----4-:R4:W-:Y:S04]  /*0430*/  STG.E desc[UR8][R4.64+0x1c], R29 ;  /* 0x00001c1d04007986 */ /* 0x0109e8000c101908 */
[----:B0-----:R-:W5:Y:S01]  /*0440*/  LDG.E R21, desc[UR8][R12.64] ;  /* 0x000000080c157981 */ /* 0x001f62000c1e1900 */
[----:B------:R-:W-:-:S03]  /*0450*/  VIADD R15, R11, 0xc ;  /* 0x0000000c0b0f7836 */ /* 0x000fc60000000000 */
[----:B-----5:R0:W-:Y:S04]  /*0460*/  STG.E desc[UR8][R4.64+0x20], R21 ;  /* 0x0000201504007986 */ /* 0x0201e8000c101908 */
[----:B-1----:R-:W5:Y:S01]  /*0470*/  LDG.E R23, desc[UR8][R12.64+0x4] ;  /* 0x000004080c177981 */ /* 0x002f62000c1e1900 */
[----:B------:R-:W-:-:S03]  /*0480*/  IMAD.WIDE R14, R15, 0x4, R6 ;  /* 0x000000040f0e7825 */ /* 0x000fc600078e0206 */
[----:B-----5:R-:W-:Y:S04]  /*0490*/  STG.E desc[UR8][R4.64+0x24], R23 ;  /* 0x0000241704007986 */ /* 0x020fe8000c101908 */
[----:B--2---:R-:W2:Y:S04]  /*04a0*/  LDG.E R25, desc[UR8][R14.64+-0x8] ;  /* 0xfffff8080e197981 */ /* 0x004ea8000c1e1900 */
[----:B--2---:R-:W-:Y:S04]  /*04b0*/  STG.E desc[UR8][R4.64+0x28], R25 ;  /* 0x0000281904007986 */ /* 0x004fe8000c101908 */
[----:B---3--:R-:W2:Y:S04]  /*04c0*/  LDG.E R27, desc[UR8][R14.64+-0x4] ;  /* 0xfffffc080e1b7981 */ /* 0x008ea8000c1e1900 */
[----:B--2---:R-:W-:Y:S04]  /*04d0*/  STG.E desc[UR8][R4.64+0x2c], R27 ;  /* 0x00002c1b04007986 */ /* 0x004fe8000c101908 */
[----:B----4-:R-:W2:Y:S01]  /*04e0*/  LDG.E R29, desc[UR8][R14.64] ;  /* 0x000000080e1d7981 */ /* 0x010ea2000c1e1900 */
[----:B------:R-:W-:-:S05]  /*04f0*/  VIADD R10, R10, 0x10 ;  /* 0x000000100a0a7836 */ /* 0x000fca0000000000 */
[----:B------:R-:W-:Y:S01]  /*0500*/  ISETP.GE.AND P1, PT, R10, -0xc, PT ;  /* 0xfffffff40a00780c */ /* 0x000fe20003f26270 */
[----:B--2---:R-:W-:Y:S04]  /*0510*/  STG.E desc[UR8][R4.64+0x30], R29 ;  /* 0x0000301d04007986 */ /* 0x004fe8000c101908 */
[----:B0-----:R-:W2:Y:S01]  /*0520*/  LDG.E R21, desc[UR8][R14.64+0x4] ;  /* 0x000004080e157981 */ /* 0x001ea2000c1e1900 */
[----:B------:R-:W-:Y:S02]  /*0530*/  IADD3 R12, P2, PT, R4, 0x40, RZ ;  /* 0x00000040040c7810 */ /* 0x000fe40007f5e0ff */
[----:B------:R-:W-:-:S03]  /*0540*/  IADD3 R11, PT, PT, R11, 0x10, RZ ;  /* 0x000000100b0b7810 */ /* 0x000fc60007ffe0ff */
[----:B------:R-:W-:Y:S01]  /*0550*/  IMAD.X R13, RZ, RZ, R5, P2 ;  /* 0x000000ffff0d7224 */ /* 0x000fe200010e0605 */
[----:B--2---:R0:W-:Y:S02]  /*0560*/  STG.E desc[UR8][R4.64+0x34], R21 ;  /* 0x0000341504007986 */ /* 0x0041e4000c101908 */
[----:B0-----:R-:W-:Y:S02]  /*0570*/  IMAD.MOV.U32 R4, RZ, RZ, R12 ;  /* 0x000000ffff047224 */ /* 0x001fe400078e000c */
[----:B------:R-:W-:Y:S01]  /*0580*/  IMAD.MOV.U32 R5, RZ, RZ, R13 ;  /* 0x000000ffff057224 */ /* 0x000fe200078e000d */
[----:B------:R-:W-:Y:S06]  /*0590*/  @!P1 BRA `(.L_x_4) ;  /* 0xfffffffc00449947 */ /* 0x000fec000383ffff */
.L_x_3:
[----:B------:R-:W-:-:S05]  /*05a0*/  IMAD.MOV R12, RZ, RZ, -R10 ;  /* 0x000000ffff0c7224 */ /* 0x000fca00078e0a0a */
[----:B------:R-:W-:-:S13]  /*05b0*/  ISETP.GT.AND P1, PT, R12, 0x4, PT ;  /* 0x000000040c00780c */ /* 0x000fda0003f24270 */
[----:B------:R-:W-:Y:S05]  /*05c0*/  @!P1 BRA `(.L_x_5) ;  /* 0x0000000000689947 */ /* 0x000fea0003800000 */
        /* <DEDUP_REMOVED lines=10> */
[----:B---3--:R-:W-:Y:S04]  /*0670*/  STG.E desc[UR8][R4.64+0x4], R27 ;  /* 0x0000041b04007986 */ /* 0x008fe8000c101908 */
[----:B------:R-:W3:Y:S04]  /*0680*/  LDG.E R29, desc[UR8][R14.64+-0x8] ;  /* 0xfffff8080e1d7981 */ /* 0x000ee8000c1e1900 */
[----:B---3--:R-:W-:Y:S04]  /*0690*/  STG.E desc[UR8][R4.64+0x8], R29 ;  /* 0x0000081d04007986 */ /* 0x008fe8000c101908 */
[----:B0-----:R-:W3:Y:S04]  /*06a0*/  LDG.E R21, desc[UR8][R14.64+-0x4] ;  /* 0xfffffc080e157981 */ /* 0x001ee8000c1e1900 */
[----:B---3--:R-:W-:Y:S04]  /*06b0*/  STG.E desc[UR8][R4.64+0xc], R21 ;  /* 0x00000c1504007986 */ /* 0x008fe8000c101908 */
[----:B-1----:R-:W3:Y:S01]  /*06c0*/  LDG.E R23, desc[UR8][R14.64] ;  /* 0x000000080e177981 */ /* 0x002ee2000c1e1900 */
[----:B------:R-:W-:-:S03]  /*06d0*/  IADD3 R12, P1, PT, R4, 0x20, RZ ;  /* 0x00000020040c7810 */ /* 0x000fc60007f3e0ff */
[----:B---3--:R-:W-:Y:S04]  /*06e0*/  STG.E desc[UR8][R4.64+0x10], R23 ;  /* 0x0000101704007986 */ /* 0x008fe8000c101908 */
[----:B--2---:R-:W2:Y:S01]  /*06f0*/  LDG.E R25, desc[UR8][R14.64+0x4] ;  /* 0x000004080e197981 */ /* 0x004ea2000c1e1900 */
[----:B------:R-:W-:Y:S01]  /*0700*/  IMAD.X R13, RZ, RZ, R5, P1 ;  /* 0x000000ffff0d7224 */ /* 0x000fe200008e0605 */
[----:B------:R-:W-:Y:S01]  /*0710*/  PLOP3.LUT P0, PT, PT, PT, PT, 0x8, 0x80 ;  /* 0x000000000080781c */ /* 0x000fe20003f0e170 */
[----:B------:R-:W-:Y:S01]  /*0720*/  VIADD R11, R11, 0x8 ;  /* 0x000000080b0b7836 */ /* 0x000fe20000000000 */
[----:B------:R-:W-:Y:S01]  /*0730*/  IADD3 R10, PT, PT, R10, 0x8, RZ ;  /* 0x000000080a0a7810 */ /* 0x000fe20007ffe0ff */
[----:B--2---:R0:W-:Y:S02]  /*0740*/  STG.E desc[UR8][R4.64+0x14], R25 ;  /* 0x0000141904007986 */ /* 0x0041e4000c101908 */
[----:B0-----:R-:W-:-:S02]  /*0750*/  IMAD.MOV.U32 R4, RZ, RZ, R12 ;  /* 0x000000ffff047224 */ /* 0x001fc400078e000c */
[----:B------:R-:W-:-:S07]  /*0760*/  IMAD.MOV.U32 R5, RZ, RZ, R13 ;  /* 0x000000ffff057224 */ /* 0x000fce00078e000d */
.L_x_5:
[----:B------:R-:W-:-:S13]  /*0770*/  ISETP.EQ.AND P1, PT, R10, RZ, PT ;  /* 0x000000ff0a00720c */ /* 0x000fda0003f22270 */
[----:B------:R-:W-:Y:S05]  /*0780*/  @!P0 BRA P1, `(.L_x_1) ;  /* 0x0000000000448947 */ /* 0x000fea0000800000 */
.L_x_2:
[----:B------:R-:W-:-:S05]  /*0790*/  IMAD.WIDE R12, R11, 0x4, R6 ;  /* 0x000000040b0c7825 */ /* 0x000fca00078e0206 */
[----:B0-----:R-:W2:Y:S04]  /*07a0*/  LDG.E R15, desc[UR8][R12.64+-0x8] ;  /* 0xfffff8080c0f7981 */ /* 0x001ea8000c1e1900 */
[----:B--2---:R-:W-:Y:S04]  /*07b0*/  STG.E desc[UR8][R4.64+-0x8], R15 ;  /* 0xfffff80f04007986 */ /* 0x004fe8000c101908 */
[----:B------:R-:W2:Y:S04]  /*07c0*/  LDG.E R21, desc[UR8][R12.64+-0x4] ;  /* 0xfffffc080c157981 */ /* 0x000ea8000c1e1900 */
[----:B--2---:R-:W-:Y:S04]  /*07d0*/  STG.E desc[UR8][R4.64+-0x4], R21 ;  /* 0xfffffc1504007986 */ /* 0x004fe8000c101908 */
[----:B------:R-:W2:Y:S01]  /*07e0*/  LDG.E R23, desc[UR8][R12.64] ;  /* 0x000000080c177981 */ /* 0x000ea2000c1e1900 */
[----:B------:R-:W-:-:S05]  /*07f0*/  VIADD R10, R10, 0x4 ;  /* 0x000000040a0a7836 */ /* 0x000fca0000000000 */
[----:B------:R-:W-:Y:S01]  /*0800*/  ISETP.NE.AND P0, PT, R10, RZ, PT ;  /* 0x000000ff0a00720c */ /* 0x000fe20003f05270 */
[----:B--2---:R-:W-:Y:S04]  /*0810*/  STG.E desc[UR8][R4.64], R23 ;  /* 0x0000001704007986 */ /* 0x004fe8000c101908 */
[----:B------:R-:W2:Y:S01]  /*0820*/  LDG.E R25, desc[UR8][R12.64+0x4] ;  /* 0x000004080c197981 */ /* 0x000ea2000c1e1900 */
[----:B------:R-:W-:Y:S02]  /*0830*/  IADD3 R14, P1, PT, R4, 0x10, RZ ;  /* 0x00000010040e7810 */ /* 0x000fe40007f3e0ff */
[----:B------:R-:W-:-:S03]  /*0840*/  IADD3 R11, PT, PT, R11, 0x4, RZ ;  /* 0x000000040b0b7810 */ /* 0x000fc60007ffe0ff */
[----:B------:R-:W-:Y:S01]  /*0850*/  IMAD.X R27, RZ, RZ, R5, P1 ;  /* 0x000000ffff1b7224 */ /* 0x000fe200008e0605 */
[----:B--2---:R0:W-:Y:S02]  /*0860*/  STG.E desc[UR8][R4.64+0x4], R25 ;  /* 0x0000041904007986 */ /* 0x0041e4000c101908 */
[----:B0-----:R-:W-:Y:S02]  /*0870*/  IMAD.MOV.U32 R4, RZ, RZ, R14 ;  /* 0x000000ffff047224 */ /* 0x001fe400078e000e */
[----:B------:R-:W-:Y:S01]  /*0880*/  IMAD.MOV.U32 R5, RZ, RZ, R27 ;  /* 0x000000ffff057224 */ /* 0x000fe200078e001b */
[----:B------:R-:W-:Y:S06]  /*0890*/  @P0 BRA `(.L_x_2) ;  /* 0xfffffffc00bc0947 */ /* 0x000fec000383ffff */
.L_x_1:
[----:B------:R-:W-:-:S13]  /*08a0*/  ISETP.NE.AND P0, PT, R8, RZ, PT ;  /* 0x000000ff0800720c */ /* 0x000fda0003f05270 */
[----:B------:R-:W-:Y:S05]  /*08b0*/  @!P0 BRA `(.L_x_0) ;  /* 0x00000000004c8947 */ /* 0x000fea0003800000 */
[----:B------:R-:W1:Y:S01]  /*08c0*/  LDCU.64 UR4, c[0x0][0x388] ;  /* 0x00007100ff0477ac */ /* 0x000e620008000a00 */
[----:B------:R-:W2:Y:S01]  /*08d0*/  LDC.64 R4, c[0x0][0x380] ;  /* 0x0000e000ff047b82 */ /* 0x000ea20000000a00 */
[----:B------:R-:W-:-:S04]  /*08e0*/  IMAD.WIDE.U32 R6, R9, 0x4, RZ ;  /* 0x0000000409067825 */ /* 0x000fc800078e00ff */
[----:B------:R-:W-:Y:S02]  /*08f0*/  IMAD.MOV R8, RZ, RZ, -R8 ;  /* 0x000000ffff087224 */ /* 0x000fe400078e0a08 */
[----:B------:R-:W-:-:S04]  /*0900*/  IMAD.WIDE R6, R16, 0x4, R6 ;  /* 0x0000000410067825 */ /* 0x000fc800078e0206 */
[----:B------:R-:W-:Y:S01]  /*0910*/  IMAD.IADD R9, R16, 0x1, R9 ;  /* 0x0000000110097824 */ /* 0x000fe200078e0209 */
[----:B-1----:R-:W-:-:S04]  /*0920*/  IADD3 R10, P0, PT, R6, UR4, RZ ;  /* 0x00000004060a7c10 */ /* 0x002fc8000ff1e0ff */
[----:B------:R-:W-:-:S09]  /*0930*/  IADD3.X R13, PT, PT, R7, UR5, RZ, P0, !PT ;  /* 0x00000005070d7c10 */ /* 0x000fd200087fe4ff */
.L_x_6:
[----:B-12---:R-:W-:-:S05]  /*0940*/  IMAD.WIDE R6, R9, 0x4, R4 ;  /* 0x0000000409067825 */ /* 0x006fca00078e0204 */
[----:B0-----:R0:W2:Y:S01]  /*0950*/  LDG.E R11, desc[UR8][R6.64] ;  /* 0x00000008060b7981 */ /* 0x0010a2000c1e1900 */
[----:B------:R-:W-:Y:S02]  /*0960*/  VIADD R8, R8, 0x1 ;  /* 0x0000000108087836 */ /* 0x000fe40000000000 */
[----:B------:R-:W-:-:S03]  /*0970*/  VIADD R9, R9, 0x1 ;  /* 0x0000000109097836 */ /* 0x000fc60000000000 */
[----:B------:R-:W-:Y:S02]  /*0980*/  ISETP.NE.AND P0, PT, R8, RZ, PT ;  /* 0x000000ff0800720c */ /* 0x000fe40003f05270 */
[----:B0-----:R-:W-:Y:S01]  /*0990*/  MOV R6, R10 ;  /* 0x0000000a00067202 */ /* 0x001fe20000000f00 */
[----:B------:R-:W-:Y:S01]  /*09a0*/  IMAD.MOV.U32 R7, RZ, RZ, R13 ;  /* 0x000000ffff077224 */ /* 0x000fe200078e000d */
[----:B------:R-:W-:-:S05]  /*09b0*/  IADD3 R10, P1, PT, R10, 0x4, RZ ;  /* 0x000000040a0a7810 */ /* 0x000fca0007f3e0ff */
[----:B------:R-:W-:Y:S01]  /*09c0*/  IMAD.X R13, RZ, RZ, R13, P1 ;  /* 0x000000ffff0d7224 */ /* 0x000fe200008e060d */
[----:B--2---:R1:W-:Y:S03]  /*09d0*/  STG.E desc[UR8][R6.64], R11 ;  /* 0x0000000b06007986 */ /* 0x0043e6000c101908 */
[----:B------:R-:W-:Y:S05]  /*09e0*/  @P0 BRA `(.L_x_6) ;  /* 0xfffffffc00d40947 */ /* 0x000fea000383ffff */
.L_x_0:
[----:B------:R-:W2:Y:S01]  /*09f0*/  LDC.64 R4, c[0x0][0x388] ;  /* 0x0000e200ff047b82 */ /* 0x000ea20000000a00 */
[----:B------:R-:W-:Y:S01]  /*0a00*/  ISETP.GE.AND P0, PT, R3, 0x1, PT ;  /* 0x000000010300780c */ /* 0x000fe20003f06270 */
[----:B-1----:R-:W-:-:S04]  /*0a10*/  IMAD.WIDE R6, R16, 0x4, RZ ;  /* 0x0000000410067825 */ /* 0x002fc800078e02ff */
[----:B--2---:R-:W-:-:S04]  /*0a20*/  IMAD.WIDE R4, R16, 0x4, R4 ;  /* 0x0000000410047825 */ /* 0x004fc800078e0204 */
[----:B------:R-:W-:-:S04]  /*0a30*/  IMAD.WIDE R8, R19, 0x4, R4 ;  /* 0x0000000413087825 */ /* 0x000fc800078e0204 */
[----:B------:R-:W-:Y:S05]  /*0a40*/  @!P0 BRA `(.L_x_7) ;  /* 0x0000000800588947 */ /* 0x000fea0003800000 */
[----:B------:R-:W-:Y:S01]  /*0a50*/  IADD3 R10, PT, PT, -R19, -0x2, R2 ;  /* 0xfffffffe130a7810 */ /* 0x000fe20007ffe102 */
[----:B------:R-:W-:Y:S01]  /*0a60*/  HFMA2 R21, -RZ, RZ, 0, 0 ;  /* 0x00000000ff157431 */ /* 0x000fe200000001ff */
[----:B------:R-:W-:Y:S02]  /*0a70*/  LOP3.LUT R22, R3, 0xf, RZ, 0xc0, !PT ;  /* 0x0000000f03167812 */ /* 0x000fe400078ec0ff */
[----:B------:R-:W-:Y:S02]  /*0a80*/  ISETP.GE.U32.AND P2, PT, R10, 0xf, PT ;  /* 0x0000000f0a00780c */ /* 0x000fe40003f46070 */
[----:B------:R-:W-:-:S11]  /*0a90*/  ISETP.NE.AND P1, PT, R22, RZ, PT ;  /* 0x000000ff1600720c */ /* 0x000fd60003f25270 */
[----:B------:R-:W-:Y:S05]  /*0aa0*/  @!P2 BRA `(.L_x_8) ;  /* 0x0000000000f4a947 */ /* 0x000fea0003800000 */
[----:B------:R-:W1:Y:S01]  /*0ab0*/  LDC.64 R14, c[0x0][0x380] ;  /* 0x0000e000ff0e7b82 */ /* 0x000e620000000a00 */
[----:B------:R-:W2:Y:S01]  /*0ac0*/  LDCU.64 UR4, c[0x0][0x388] ;  /* 0x00007100ff0477ac */ /* 0x000ea20008000a00 */
[----:B------:R-:W-:Y:S01]  /*0ad0*/  IMAD.WIDE R10, R19, 0x4, R6 ;  /* 0x00000004130a7825 */ /* 0x000fe200078e0206 */
[----:B------:R-:W-:Y:S02]  /*0ae0*/  LOP3.LUT R21, R3, 0x7ffffff0, RZ, 0xc0, !PT ;  /* 0x7ffffff003157812 */ /* 0x000fe400078ec0ff */
[----:B--2---:R-:W-:-:S04]  /*0af0*/  IADD3 R20, P3, PT, R10, UR4, RZ ;  /* 0x000000040a147c10 */ /* 0x004fc8000ff7e0ff */
[----:B------:R-:W-:Y:S01]  /*0b00*/  IADD3 R20, P4, PT, R20, 0x20, RZ ;  /* 0x0000002014147810 */ /* 0x000fe20007f9e0ff */
[----:B-1----:R-:W-:-:S03]  /*0b10*/  IMAD.WIDE R12, R17, 0x4, R14 ;  /* 0x00000004110c7825 */ /* 0x002fc600078e020e */
[----:B------:R-:W-:Y:S01]  /*0b20*/  IADD3.X R25, PT, PT, RZ, UR5, R11, P4, P3 ;  /* 0x00000005ff197c10 */ /* 0x000fe2000a7e640b */
[----:B------:R-:W-:Y:S01]  /*0b30*/  IMAD.WIDE R14, R0, 0x4, R14 ;  /* 0x00000004000e7825 */ /* 0x000fe200078e020e */
[----:B------:R-:W-:Y:S02]  /*0b40*/  IADD3 R18, P2, PT, R12, 0x4, RZ ;  /* 0x000000040c127810 */ /* 0x000fe40007f5e0ff */
[----:B------:R-:W-:-:S03]  /*0b50*/  IADD3 R14, P5, PT, R14, 0x20, RZ ;  /* 0x000000200e0e7810 */ /* 0x000fc60007fbe0ff */
[----:B------:R-:W-:Y:S02]  /*0b60*/  IMAD.X R23, RZ, RZ, R13, P2 ;  /* 0x000000ffff177224 */ /* 0x000fe400010e060d */
[----:B------:R-:W-:Y:S02]  /*0b70*/  IMAD.X R24, RZ, RZ, R15, P5 ;  /* 0x000000ffff187224 */ /* 0x000fe400028e060f */
[----:B------:R-:W-:-:S07]  /*0b80*/  IMAD.MOV R15, RZ, RZ, -R21 ;  /* 0x000000ffff0f7224 */ /* 0x000fce00078e0a15 */
.L_x_9:
[----:B----4-:R-:W-:Y:S01]  /*0b90*/  IMAD.MOV.U32 R10, RZ, RZ, R18 ;  /* 0x000000ffff0a7224 */ /* 0x010fe200078e0012 */
[----:B------:R-:W-:-:S05]  /*0ba0*/  MOV R11, R23 ;  /* 0x00000017000b7202 */ /* 0x000fca0000000f00 */
[----:B0-----:R0:W2:Y:S01]  /*0bb0*/  LDG.E R27, desc[UR8][R10.64] ;  /* 0x000000080a1b7981 */ /* 0x0010a2000c1e1900 */
[----:B------:R-:W-:Y:S02]  /*0bc0*/  IMAD.MOV.U32 R12, RZ, RZ, R14 ;  /* 0x000000ffff0c7224 */ /* 0x000fe400078e000e */
[----:B------:R-:W-:Y:S02]  /*0bd0*/  IMAD.MOV.U32 R13, RZ, RZ, R24 ;  /* 0x000000ffff0d7224 */ /* 0x000fe400078e0018 */
[----:B0-----:R-:W-:Y:S02]  /*0be0*/  IMAD.MOV.U32 R10, RZ, RZ, R20 ;  /* 0x000000ffff0a7224 */ /* 0x001fe400078e0014 */
[----:B------:R-:W-:-:S05]  /*0bf0*/  IMAD.MOV.U32 R11, RZ, RZ, R25 ;  /* 0x000000ffff0b7224 */ /* 0x000fca00078e0019 */
[----:B--2---:R0:W-:Y:S04]  /*0c00*/  STG.E desc[UR8][R10.64+-0x1c], R27 ;  /* 0xffffe41b0a007986 */ /* 0x0041e8000c101908 */
[----:B------:R-:W2:Y:S04]  /*0c10*/  LDG.E R25, desc[UR8][R12.64+-0x1c] ;  /* 0xffffe4080c197981 */ /* 0x000ea8000c1e1900 */
[----:B--2---:R1:W-:Y:S04]  /*0c20*/  STG.E desc[UR8][R10.64+-0x18], R25 ;  /* 0xffffe8190a007986 */ /* 0x0043e8000c101908 */
[----:B------:R-:W2:Y:S04]  /*0c30*/  LDG.E R29, desc[UR8][R12.64+-0x18] ;  /* 0xffffe8080c1d7981 */ /* 0x000ea8000c1e1900 */
[----:B--2---:R2:W-:Y:S04]  /*0c40*/  STG.E desc[UR8][R10.64+-0x14], R29 ;  /* 0xffffec1d0a007986 */ /* 0x0045e8000c101908 */
[----:B------:R-:W3:Y:S04]  /*0c50*/  LDG.E R14, desc[UR8][R12.64+-0x14] ;  /* 0xffffec080c0e7981 */ /* 0x000ee8000c1e1900 */
[----:B---3--:R3:W-:Y:S04]  /*0c60*/  STG.E desc[UR8][R10.64+-0x10], R14 ;  /* 0xfffff00e0a007986 */ /* 0x0087e8000c101908 */
[----:B------:R-:W4:Y:S04]  /*0c70*/  LDG.E R20, desc[UR8][R12.64+-0x10] ;  /* 0xfffff0080c147981 */ /* 0x000f28000c1e1900 */
[----:B----4-:R4:W-:Y:S04]  /*0c80*/  STG.E desc[UR8][R10.64+-0xc], R20 ;  /* 0xfffff4140a007986 */ /* 0x0109e8000c101908 */
[----:B------:R-:W5:Y:S04]  /*0c90*/  LDG.E R24, desc[UR8][R12.64+-0xc] ;  /* 0xfffff4080c187981 */ /* 0x000f68000c1e1900 */
[----:B-----5:R5:W-:Y:S04]  /*0ca0*/  STG.E desc[UR8][R10.64+-0x8], R24 ;  /* 0xfffff8180a007986 */ /* 0x020be8000c101908 */
[----:B0-----:R-:W2:Y:S04]  /*0cb0*/  LDG.E R27, desc[UR8][R12.64+-0x8] ;  /* 0xfffff8080c1b7981 */ /* 0x001ea8000c1e1900 */
[----:B--2---:R0:W-:Y:S04]  /*0cc0*/  STG.E desc[UR8][R10.64+-0x4], R27 ;  /* 0xfffffc1b0a007986 */ /* 0x0041e8000c101908 */
[----:B-1----:R-:W2:Y:S04]  /*0cd0*/  LDG.E R25, desc[UR8][R12.64+-0x4] ;  /* 0xfffffc080c197981 */ /* 0x002ea8000c1e1900 */
[----:B--2---:R-:W-:Y:S04]  /*0ce0*/  STG.E desc[UR8][R10.64], R25 ;  /* 0x000000190a007986 */ /* 0x004fe8000c101908 */
[----:B------:R-:W2:Y:S04]  /*0cf0*/  LDG.E R29, desc[UR8][R12.64] ;  /* 0x000000080c1d7981 */ /* 0x000ea8000c1e1900 */
[----:B--2---:R1:W-:Y:S04]  /*0d00*/  STG.E desc[UR8][R10.64+0x4], R29 ;  /* 0x0000041d0a007986 */ /* 0x0043e8000c101908 */
[----:B---3--:R-:W2:Y:S04]  /*0d10*/  LDG.E R14, desc[UR8][R12.64+0x4] ;  /* 0x000004080c0e7981 */ /* 0x008ea8000c1e1900 */
[----:B--2---:R-:W-:Y:S04]  /*0d20*/  STG.E desc[UR8][R10.64+0x8], R14 ;  /* 0x0000080e0a007986 */ /* 0x004fe8000c101908 */
[----:B----4-:R-:W2:Y:S04]  /*0d30*/  LDG.E R20, desc[UR8][R12.64+0x8] ;  /* 0x000008080c147981 */ /* 0x010ea8000c1e1900 */
[----:B--2---:R2:W-:Y:S04]  /*0d40*/  STG.E desc[UR8][R10.64+0xc], R20 ;  /* 0x00000c140a007986 */ /* 0x0045e8000c101908 */
[----:B-----5:R-:W3:Y:S04]  /*0d50*/  LDG.E R24, desc[UR8][R12.64+0xc] ;  /* 0x00000c080c187981 */ /* 0x020ee8000c1e1900 */
[----:B---3--:R3:W-:Y:S04]  /*0d60*/  STG.E desc[UR8][R10.64+0x10], R24 ;  /* 0x000010180a007986 */ /* 0x0087e8000c101908 */
[----:B0-----:R-:W4:Y:S04]  /*0d70*/  LDG.E R27, desc[UR8][R12.64+0x10] ;  /* 0x000010080c1b7981 */ /* 0x001f28000c1e1900 */
[----:B----4-:R4:W-:Y:S04]  /*0d80*/  STG.E desc[UR8][R10.64+0x14], R27 ;  /* 0x0000141b0a007986 */ /* 0x0109e8000c101908 */
[----:B------:R-:W5:Y:S04]  /*0d90*/  LDG.E R26, desc[UR8][R12.64+0x14] ;  /* 0x000014080c1a7981 */ /* 0x000f68000c1e1900 */
[----:B-----5:R4:W-:Y:S04]  /*0da0*/  STG.E desc[UR8][R10.64+0x18], R26 ;  /* 0x0000181a0a007986 */ /* 0x0209e8000c101908 */
[----:B-1----:R-:W5:Y:S04]  /*0db0*/  LDG.E R29, desc[UR8][R12.64+0x18] ;  /* 0x000018080c1d7981 */ /* 0x002f68000c1e1900 */
[----:B-----5:R4:W-:Y:S04]  /*0dc0*/  STG.E desc[UR8][R10.64+0x1c], R29 ;  /* 0x00001c1d0a007986 */ /* 0x0209e8000c101908 */
[----:B------:R-:W5:Y:S01]  /*0dd0*/  LDG.E R28, desc[UR8][R12.64+0x1c] ;  /* 0x00001c080c1c7981 */ /* 0x000f62000c1e1900 */
[----:B------:R-:W-:-:S02]  /*0de0*/  IADD3 R15, PT, PT, R15, 0x10, RZ ;  /* 0x000000100f0f7810 */ /* 0x000fc40007ffe0ff */
[----:B------:R-:W-:Y:S02]  /*0df0*/  IADD3 R18, P3, PT, R18, 0x40, RZ ;  /* 0x0000004012127810 */ /* 0x000fe40007f7e0ff */
[----:B------:R-:W-:Y:S02]  /*0e00*/  ISETP.NE.AND P2, PT, R15, RZ, PT ;  /* 0x000000ff0f00720c */ /* 0x000fe40003f45270 */
[----:B--2---:R-:W-:Y:S01]  /*0e10*/  IADD3 R20, P4, PT, R10, 0x40, RZ ;  /* 0x000000400a147810 */ /* 0x004fe20007f9e0ff */
[----:B------:R-:W-:Y:S01]  /*0e20*/  IMAD.X R23, RZ, RZ, R23, P3 ;  /* 0x000000ffff177224 */ /* 0x000fe200018e0617 */
[----:B------:R-:W-:-:S03]  /*0e30*/  IADD3 R14, P5, PT, R12, 0x40, RZ ;  /* 0x000000400c0e7810 */ /* 0x000fc60007fbe0ff */
[----:B------:R-:W-:Y:S02]  /*0e40*/  IMAD.X R25, RZ, RZ, R11, P4 ;  /* 0x000000ffff197224 */ /* 0x000fe400020e060b */
[----:B---3--:R-:W-:Y:S01]  /*0e50*/  IMAD.X R24, RZ, RZ, R13, P5 ;  /* 0x000000ffff187224 */ /* 0x008fe200028e060d */
[----:B-----5:R4:W-:Y:S03]  /*0e60*/  STG.E desc[UR8][R10.64+0x20], R28 ;  /* 0x0000201c0a007986 */ /* 0x0209e6000c101908 */
[----:B------:R-:W-:Y:S05]  /*0e70*/  @P2 BRA `(.L_x_9) ;  /* 0xfffffffc00442947 */ /* 0x000fea000383ffff */
.L_x_8:
[----:B------:R-:W-:Y:S05]  /*0e80*/  @!P1 BRA `(.L_x_7) ;  /* 0x0000000400489947 */ /* 0x000fea0003800000 */
[----:B------:R-:W-:Y:S02]  /*0e90*/  ISETP.GE.U32.AND P2, PT, R22, 0x8, PT ;  /* 0x000000081600780c */ /* 0x000fe40003f46070 */
[----:B------:R-:W-:-:S04]  /*0ea0*/  LOP3.LUT R18, R3, 0x7, RZ, 0xc0, !PT ;  /* 0x0000000703127812 */ /* 0x000fc800078ec0ff */
[----:B------:R-:W-:-:S07]  /*0eb0*/  ISETP.NE.AND P1, PT, R18, RZ, PT ;  /* 0x000000ff1200720c */ /* 0x000fce0003f25270 */
[----:B------:R-:W-:Y:S06]  /*0ec0*/  @!P2 BRA `(.L_x_10) ;  /* 0x00000000006ca947 */ /* 0x000fec0003800000 */
[----:B------:R-:W1:Y:S01]  /*0ed0*/  LDCU.64 UR4, c[0x0][0x380] ;  /* 0x00007000ff0477ac */ /* 0x000e620008000a00 */
[----:B----4-:R-:W-:-:S04]  /*0ee0*/  IADD3 R10, P2, PT, R17, R21, RZ ;  /* 0x00000015110a7210 */ /* 0x010fc80007f5e0ff */
[----:B------:R-:W-:Y:S02]  /*0ef0*/  LEA.HI.X.SX32 R11, R17, RZ, 0x1, P2 ;  /* 0x000000ff110b7211 */ /* 0x000fe400010f0eff */
[----:B-1----:R-:W-:-:S04]  /*0f00*/  LEA R14, P2, R10, UR4, 0x2 ;  /* 0x000000040a0e7c11 */ /* 0x002fc8000f8410ff */
[----:B------:R-:W-:-:S06]  /*0f10*/  LEA.HI.X R15, R10, UR5, R11, 0x2, P2 ;  /* 0x000000050a0f7c11 */ /* 0x000fcc00090f140b */
[----:B0-----:R-:W2:Y:S01]  /*0f20*/  LDG.E R15, desc[UR8][R14.64+0x4] ;  /* 0x000004080e0f7981 */ /* 0x001ea2000c1e1900 */
[----:B------:R-:W-:-:S04]  /*0f30*/  IADD3 R10, P2, PT, R0, R21, RZ ;  /* 0x00000015000a7210 */ /* 0x000fc80007f5e0ff */
[----:B------:R-:W-:Y:S02]  /*0f40*/  LEA.HI.X.SX32 R11, R0, RZ, 0x1, P2 ;  /* 0x000000ff000b7211 */ /* 0x000fe400010f0eff */
[----:B------:R-:W-:-:S04]  /*0f50*/  LEA R12, P2, R10, UR4, 0x2 ;  /* 0x000000040a0c7c11 */ /* 0x000fc8000f8410ff */
[----:B------:R-:W-:Y:S01]  /*0f60*/  LEA.HI.X R13, R10, UR5, R11, 0x2, P2 ;  /* 0x000000050a0d7c11 */ /* 0x000fe200090f140b */
[----:B------:R-:W-:-:S05]  /*0f70*/  IMAD.WIDE.U32 R10, R21, 0x4, R8 ;  /* 0x00000004150a7825 */ /* 0x000fca00078e0008 */
[----:B--2---:R0:W-:Y:S04]  /*0f80*/  STG.E desc[UR8][R10.64+0x4], R15 ;  /* 0x0000040f0a007986 */ /* 0x0041e8000c101908 */
[----:B------:R-:W2:Y:S04]  /*0f90*/  LDG.E R23, desc[UR8][R12.64+0x4] ;  /* 0x000004080c177981 */ /* 0x000ea8000c1e1900 */
[----:B--2---:R1:W-:Y:S04]  /*0fa0*/  STG.E desc[UR8][R10.64+0x8], R23 ;  /* 0x000008170a007986 */ /* 0x0043e8000c101908 */
[----:B------:R-:W2:Y:S04]  /*0fb0*/  LDG.E R25, desc[UR8][R12.64+0x8] ;  /* 0x000008080c197981 */ /* 0x000ea8000c1e1900 */
[----:B--2---:R2:W-:Y:S04]  /*0fc0*/  STG.E desc[UR8][R10.64+0xc], R25 ;  /* 0x00000c190a007986 */ /* 0x0045e8000c101908 */
[----:B------:R-:W3:Y:S04]  /*0fd0*/  LDG.E R27, desc[UR8][R12.64+0xc] ;  /* 0x00000c080c1b7981 */ /* 0x000ee8000c1e1900 */
[----:B---3--:R2:W-:Y:S04]  /*0fe0*/  STG.E desc[UR8][R10.64+0x10], R27 ;  /* 0x0000101b0a007986 */ /* 0x0085e8000c101908 */
[----:B------:R-:W3:Y:S04]  /*0ff0*/  LDG.E R29, desc[UR8][R12.64+0x10] ;  /* 0x000010080c1d7981 */ /* 0x000ee8000c1e1900 */
[----:B---3--:R2:W-:Y:S04]  /*1000*/  STG.E desc[UR8][R10.64+0x14], R29 ;  /* 0x0000141d0a007986 */ /* 0x0085e8000c101908 */
[----:B------:R-:W3:Y:S04]  /*1010*/  LDG.E R14, desc[UR8][R12.64+0x14] ;  /* 0x000014080c0e7981 */ /* 0x000ee8000c1e1900 */
[----:B---3--:R2:W-:Y:S04]  /*1020*/  STG.E desc[UR8][R10.64+0x18], R14 ;  /* 0x0000180e0a007986 */ /* 0x0085e8000c101908 */
[----:B0-----:R-:W3:Y:S04]  /*1030*/  LDG.E R15, desc[UR8][R12.64+0x18] ;  /* 0x000018080c0f7981 */ /* 0x001ee8000c1e1900 */
[----:B---3--:R2:W-:Y:S04]  /*1040*/  STG.E desc[UR8][R10.64+0x1c], R15 ;  /* 0x00001c0f0a007986 */ /* 0x0085e8000c101908 */
[----:B-1----:R-:W3:Y:S01]  /*1050*/  LDG.E R23, desc[UR8][R12.64+0x1c] ;  /* 0x00001c080c177981 */ /* 0x002ee2000c1e1900 */
[----:B------:R-:W-:-:S03]  /*1060*/  VIADD R21, R21, 0x8 ;  /* 0x0000000815157836 */ /* 0x000fc60000000000 */
[----:B---3--:R2:W-:Y:S04]  /*1070*/  STG.E desc[UR8][R10.64+0x20], R23 ;  /* 0x000020170a007986 */ /* 0x0085e8000c101908 */
.L_x_10:
[----:B------:R-:W-:Y:S05]  /*1080*/  @!P1 BRA `(.L_x_7) ;  /* 0x0000000000c89947 */ /* 0x000fea0003800000 */
[----:B------:R-:W-:Y:S02]  /*1090*/  ISETP.GE.U32.AND P2, PT, R18, 0x4, PT ;  /* 0x000000041200780c */ /* 0x000fe40003f46070 */
[----:B--2---:R-:W-:-:S04]  /*10a0*/  LOP3.LUT R14, R3, 0x3, RZ, 0xc0, !PT ;  /* 0x00000003030e7812 */ /* 0x004fc800078ec0ff */
        /* <DEDUP_REMOVED lines=18> */
[----:B------:R-:W2:Y:S01]  /*11d0*/  LDG.E R27, desc[UR8][R12.64+0xc] ;  /* 0x00000c080c1b7981 */ /* 0x000ea2000c1e1900 */
[----:B------:R-:W-:-:S03]  /*11e0*/  IADD3 R21, PT, PT, R21, 0x4, RZ ;  /* 0x0000000415157810 */ /* 0x000fc60007ffe0ff */
[----:B--2---:R1:W-:Y:S04]  /*11f0*/  STG.E desc[UR8][R10.64+0x10], R27 ;  /* 0x0000101b0a007986 */ /* 0x0043e8000c101908 */
.L_x_11:
[----:B------:R-:W-:Y:S05]  /*1200*/  @!P1 BRA `(.L_x_7) ;  /* 0x0000000000689947 */ /* 0x000fea0003800000 */
[----:B------:R-:W2:Y:S01]  /*1210*/  LDCU.128 UR4, c[0x0][0x380] ;  /* 0x00007000ff0477ac */ /* 0x000ea20008000c00 */
[----:B-1--4-:R-:W-:Y:S01]  /*1220*/  IMAD.WIDE R10, R19, 0x4, R6 ;  /* 0x00000004130a7825 */ /* 0x012fe200078e0206 */
[----:B------:R-:W-:-:S03]  /*1230*/  IADD3 R13, P1, PT, R17, R21, RZ ;  /* 0x00000015110d7210 */ /* 0x000fc60007f3e0ff */
[----:B------:R-:W-:Y:S02]  /*1240*/  IMAD.MOV R14, RZ, RZ, -R14 ;  /* 0x000000ffff0e7224 */ /* 0x000fe400078e0a0e */
[----:B------:R-:W-:-:S03]  /*1250*/  IMAD.WIDE.U32 R10, R21, 0x4, R10 ;  /* 0x00000004150a7825 */ /* 0x000fc600078e000a */
[----:B--2---:R-:W-:Y:S02]  /*1260*/  IADD3 R0, P3, PT, R10, UR6, RZ ;  /* 0x000000060a007c10 */ /* 0x004fe4000ff7e0ff */
[----:B------:R-:W-:Y:S02]  /*1270*/  LEA R12, P2, R13, UR4, 0x2 ;  /* 0x000000040d0c7c11 */ /* 0x000fe4000f8410ff */
[----:B------:R-:W-:Y:S02]  /*1280*/  LEA.HI.X.SX32 R10, R17, RZ, 0x1, P1 ;  /* 0x000000ff110a7211 */ /* 0x000fe400008f0eff */
[----:B------:R-:W-:Y:S02]  /*1290*/  IADD3 R12, P1, PT, R12, 0x4, RZ ;  /* 0x000000040c0c7810 */ /* 0x000fe40007f3e0ff */
[----:B------:R-:W-:Y:S02]  /*12a0*/  LEA.HI.X R17, R13, UR5, R10, 0x2, P2 ;  /* 0x000000050d117c11 */ /* 0x000fe400090f140a */
[----:B------:R-:W-:-:S03]  /*12b0*/  IADD3 R0, P4, PT, R0, 0x4, RZ ;  /* 0x0000000400007810 */ /* 0x000fc60007f9e0ff */
[----:B------:R-:W-:Y:S01]  /*12c0*/  IMAD.X R17, RZ, RZ, R17, P1 ;  /* 0x000000ffff117224 */ /* 0x000fe200008e0611 */
[----:B------:R-:W-:-:S09]  /*12d0*/  IADD3.X R15, PT, PT, RZ, UR7, R11, P4, P3 ;  /* 0x00000007ff0f7c10 */ /* 0x000fd2000a7e640b */
.L_x_12:
[----:B---3--:R-:W-:Y:S02]  /*12e0*/  IMAD.MOV.U32 R10, RZ, RZ, R12 ;  /* 0x000000ffff0a7224 */ /* 0x008fe400078e000c */
[----:B------:R-:W-:-:S05]  /*12f0*/  IMAD.MOV.U32 R11, RZ, RZ, R17 ;  /* 0x000000ffff0b7224 */ /* 0x000fca00078e0011 */
[----:B0-----:R0:W2:Y:S01]  /*1300*/  LDG.E R13, desc[UR8][R10.64] ;  /* 0x000000080a0d7981 */ /* 0x0010a2000c1e1900 */
[----:B------:R-:W-:Y:S01]  /*1310*/  VIADD R14, R14, 0x1 ;  /* 0x000000010e0e7836 */ /* 0x000fe20000000000 */
[----:B------:R-:W-:-:S04]  /*1320*/  IADD3 R12, P2, PT, R12, 0x4, RZ ;  /* 0x000000040c0c7810 */ /* 0x000fc80007f5e0ff */
[----:B------:R-:W-:Y:S01]  /*1330*/  ISETP.NE.AND P1, PT, R14, RZ, PT ;  /* 0x000000ff0e00720c */ /* 0x000fe20003f25270 */
[----:B------:R-:W-:Y:S01]  /*1340*/  IMAD.X R17, RZ, RZ, R17, P2 ;  /* 0x000000ffff117224 */ /* 0x000fe200010e0611 */
[----:B0-----:R-:W-:Y:S01]  /*1350*/  MOV R10, R0 ;  /* 0x00000000000a7202 */ /* 0x001fe20000000f00 */
[----:B------:R-:W-:Y:S01]  /*1360*/  IMAD.MOV.U32 R11, RZ, RZ, R15 ;  /* 0x000000ffff0b7224 */ /* 0x000fe200078e000f */
[----:B------:R-:W-:-:S05]  /*1370*/  IADD3 R0, P3, PT, R0, 0x4, RZ ;  /* 0x0000000400007810 */ /* 0x000fca0007f7e0ff */
[----:B------:R-:W-:Y:S01]  /*1380*/  IMAD.X R15, RZ, RZ, R15, P3 ;  /* 0x000000ffff0f7224 */ /* 0x000fe200018e060f */
[----:B--2---:R3:W-:Y:S03]  /*1390*/  STG.E desc[UR8][R10.64], R13 ;  /* 0x0000000d0a007986 */ /* 0x0047e6000c101908 */
[----:B------:R-:W-:Y:S05]  /*13a0*/  @P1 BRA `(.L_x_12) ;  /* 0xfffffffc00cc1947 */ /* 0x000fea000383ffff */
.L_x_7:
[----:B------:R-:W-:Y:S01]  /*13b0*/  ISETP.GT.U32.OR P0, PT, R2, -0x80000000, !P0 ;  /* 0x800000000200780c */ /* 0x000fe20004704470 */
[----:B------:R-:W-:Y:S02]  /*13c0*/  HFMA2 R2, -RZ, RZ, 0, 0 ;  /* 0x00000000ff027431 */ /* 0x000fe400000001ff */
[----:B------:R-:W-:-:S10]  /*13d0*/  IMAD.MOV.U32 R0, RZ, RZ, RZ ;  /* 0x000000ffff007224 */ /* 0x000fd400078e00ff */
[----:B------:R-:W-:Y:S05]  /*13e0*/  @P0 BRA `(.L_x_13) ;  /* 0x00000000004c0947 */ /* 0x000fea0003800000 */
[----:B------:R-:W0:Y:S01]  /*13f0*/  LDC.64 R20, c[0x0][0x380] ;  /* 0x0000e000ff147b82 */ /* 0x000e220000000a00 */
[----:B------:R-:W-:Y:S01]  /*1400*/  BSSY.RECONVERGENT B0, `(.L_x_13) ;  /* 0x0000011000007945 */ /* 0x000fe20003800200 */
[----:B------:R-:W-:Y:S02]  /*1410*/  IMAD.MOV.U32 R0, RZ, RZ, RZ ;  /* 0x000000ffff007224 */ /* 0x000fe400078e00ff */
[----:B------:R-:W-:-:S07]  /*1420*/  IMAD.MOV.U32 R2, RZ, RZ, RZ ;  /* 0x000000ffff027224 */ /* 0x000fce00078e00ff */
.L_x_14:
[----:B-1234-:R-:W-:-:S04]  /*1430*/  IMAD.WIDE R10, R2, 0x4, R4 ;  /* 0x00000004020a7825 */ /* 0x01efc800078e0204 */
[----:B------:R-:W-:Y:S02]  /*1440*/  IMAD.WIDE R12, R0, 0x4, R8 ;  /* 0x00000004000c7825 */ /* 0x000fe400078e0208 */
[----:B0-----:R-:W2:Y:S04]  /*1450*/  LDG.E R11, desc[UR8][R10.64] ;  /* 0x000000080a0b7981 */ /* 0x001ea8000c1e1900 */
[----:B------:R-:W2:Y:S01]  /*1460*/  LDG.E R12, desc[UR8][R12.64+0x4] ;  /* 0x000004080c0c7981 */ /* 0x000ea2000c1e1900 */
[----:B------:R-:W-:-:S04]  /*1470*/  IMAD.WIDE R14, R16, 0x4, R20 ;  /* 0x00000004100e7825 */ /* 0x000fc800078e0214 */
[----:B------:R-:W-:Y:S01]  /*1480*/  VIADD R16, R16, 0x1 ;  /* 0x0000000110107836 */ /* 0x000fe20000000000 */
[----:B--2---:R-:W-:-:S13]  /*1490*/  ISETP.GT.AND P0, PT, R11, R12, PT ;  /* 0x0000000c0b00720c */ /* 0x004fda0003f04270 */
[----:B------:R-:W-:Y:S01]  /*14a0*/  @P0 VIADD R0, R0, 0x1 ;  /* 0x0000000100000836 */ /* 0x000fe20000000000 */
[----:B------:R-:W-:Y:S01]  /*14b0*/  @!P0 IADD3 R2, PT, PT, R2, 0x1, RZ ;  /* 0x0000000102028810 */ /* 0x000fe20007ffe0ff */
[----:B------:R0:W-:Y:S03]  /*14c0*/  @!P0 STG.E desc[UR8][R14.64], R11 ;  /* 0x0000000b0e008986 */ /* 0x0001e6000c101908 */
[----:B------:R-:W-:Y:S01]  /*14d0*/  ISETP.LE.AND P1, PT, R2, R19, PT ;  /* 0x000000130200720c */ /* 0x000fe20003f23270 */
[----:B------:R0:W-:Y:S01]  /*14e0*/  @P0 STG.E desc[UR8][R14.64], R12 ;  /* 0x0000000c0e000986 */ /* 0x0001e2000c101908 */
[----:B------:R-:W-:-:S13]  /*14f0*/  ISETP.GE.AND P0, PT, R0, R3, PT ;  /* 0x000000030000720c */ /* 0x000fda0003f06270 */
[----:B0-----:R-:W-:Y:S05]  /*1500*/  @!P0 BRA P1, `(.L_x_14) ;  /* 0xfffffffc00c88947 */ /* 0x001fea000083ffff */
[----:B------:R-:W-:Y:S05]  /*1510*/  BSYNC.RECONVERGENT B0 ;  /* 0x0000000000007941 */ /* 0x000fea0003800200 */
.L_x_13:
[----:B------:R-:W-:Y:S01]  /*1520*/  ISETP.GE.AND P0, PT, R19, R2, PT ;  /* 0x000000021300720c */ /* 0x000fe20003f06270 */
[----:B------:R-:W-:-:S12]  /*1530*/  BSSY.RECONVERGENT B0, `(.L_x_15) ;  /* 0x000002a000007945 */ /* 0x000fd80003800200 */
[----:B------:R-:W-:Y:S05]  /*1540*/  @!P0 BRA `(.L_x_16) ;  /* 0x0000000000a08947 */ /* 0x000fea0003800000 */
[----:B------:R-:W-:Y:S01]  /*1550*/  IMAD.IADD R9, R19, 0x1, -R2 ;  /* 0x0000000113097824 */ /* 0x000fe200078e0a02 */
[----:B------:R-:W-:Y:S03]  /*1560*/  BSSY.RECONVERGENT B1, `(.L_x_17) ;  /* 0x0000010000017945 */ /* 0x000fe60003800200 */
[C---:B------:R-:W-:Y:S01]  /*1570*/  VIADD R8, R9.reuse, 0x1 ;  /* 0x0000000109087836 */ /* 0x040fe20000000000 */
[----:B------:R-:W-:-:S04]  /*1580*/  ISETP.GE.U32.AND P1, PT, R9, 0x3, PT ;  /* 0x000000030900780c */ /* 0x000fc80003f26070 */
[----:B------:R-:W-:-:S13]  /*1590*/  LOP3.LUT P0, R8, R8, 0x3, RZ, 0xc0, !PT ;  /* 0x0000000308087812 */ /* 0x000fda000780c0ff */
[----:B------:R-:W-:Y:S05]  /*15a0*/  @!P0 BRA `(.L_x_18) ;  /* 0x00000000002c8947 */ /* 0x000fea0003800000 */
[----:B---3--:R-:W3:Y:S01]  /*15b0*/  LDC.64 R12, c[0x0][0x380] ;  /* 0x0000e000ff0c7b82 */ /* 0x008ee20000000a00 */
[----:B--2---:R-:W-:-:S07]  /*15c0*/  IMAD.MOV R14, RZ, RZ, -R8 ;  /* 0x000000ffff0e7224 */ /* 0x004fce00078e0a08 */
.L_x_19:
[----:B01--4-:R-:W-:-:S06]  /*15d0*/  IMAD.WIDE R10, R2, 0x4, R4 ;  /* 0x00000004020a7825 */ /* 0x013fcc00078e0204 */
[----:B0-----:R-:W2:Y:S01]  /*15e0*/  LDG.E R11, desc[UR8][R10.64] ;  /* 0x000000080a0b7981 */ /* 0x001ea2000c1e1900 */
[----:B---3--:R-:W-:Y:S01]  /*15f0*/  IMAD.WIDE R8, R16, 0x4, R12 ;  /* 0x0000000410087825 */ /* 0x008fe200078e020c */
[----:B------:R-:W-:-:S03]  /*1600*/  IADD3 R14, PT, PT, R14, 0x1, RZ ;  /* 0x000000010e0e7810 */ /* 0x000fc60007ffe0ff */
[----:B------:R-:W-:Y:S01]  /*1610*/  VIADD R2, R2, 0x1 ;  /* 0x0000000102027836 */ /* 0x000fe20000000000 */
[----:B------:R-:W-:Y:S01]  /*1620*/  ISETP.NE.AND P0, PT, R14, RZ, PT ;  /* 0x000000ff0e00720c */ /* 0x000fe20003f05270 */
[----:B------:R-:W-:Y:S01]  /*1630*/  VIADD R16, R16, 0x1 ;  /* 0x0000000110107836 */ /* 0x000fe20000000000 */
[----:B--2---:R0:W-:Y:S11]  /*1640*/  STG.E desc[UR8][R8.64], R11 ;  /* 0x0000000b08007986 */ /* 0x0041f6000c101908 */
[----:B------:R-:W-:Y:S05]  /*1650*/  @P0 BRA `(.L_x_19) ;  /* 0xfffffffc00dc0947 */ /* 0x000fea000383ffff */
.L_x_18:
[----:B0-----:R-:W-:Y:S05]  /*1660*/  BSYNC.RECONVERGENT B1 ;  /* 0x0000000000017941 */ /* 0x001fea0003800200 */
.L_x_17:
[----:B------:R-:W-:Y:S05]  /*1670*/  @!P1 BRA `(.L_x_16) ;  /* 0x0000000000549947 */ /* 0x000fea0003800000 */
[----:B------:R-:W0:Y:S01]  /*1680*/  LDC.64 R8, c[0x0][0x380] ;  /* 0x0000e000ff087b82 */ /* 0x000e220000000a00 */
[C---:B--2---:R-:W-:Y:S02]  /*1690*/  IMAD.IADD R14, R2.reuse, 0x1, -R19 ;  /* 0x00000001020e7824 */ /* 0x044fe400078e0a13 */
[----:B------:R-:W-:Y:S01]  /*16a0*/  VIADD R2, R2, 0xffffffff ;  /* 0xffffffff02027836 */ /* 0x000fe20000000000 */
[----:B0-----:R-:W-:-:S04]  /*16b0*/  IADD3 R8, P0, PT, R8, 0x8, RZ ;  /* 0x0000000808087810 */ /* 0x001fc80007f1e0ff */
[----:B------:R-:W-:-:S09]  /*16c0*/  IADD3.X R9, PT, PT, RZ, R9, RZ, P0, !PT ;  /* 0x00000009ff097210 */ /* 0x000fd200007fe4ff */
.L_x_20:
[----:B---3--:R-:W-:-:S04]  /*16d0*/  VIADD R13, R2, 0x1 ;  /* 0x00000001020d7836 */ /* 0x008fc80000000000 */
[----:B------:R-:W-:-:S05]  /*16e0*/  IMAD.WIDE R12, R13, 0x4, R4 ;  /* 0x000000040d0c7825 */ /* 0x000fca00078e0204 */
[----:B01----:R-:W2:Y:S01]  /*16f0*/  LDG.E R15, desc[UR8][R12.64] ;  /* 0x000000080c0f7981 */ /* 0x003ea2000c1e1900 */
[----:B----4-:R-:W-:-:S05]  /*1700*/  IMAD.WIDE R10, R16, 0x4, R8 ;  /* 0x00000004100a7825 */ /* 0x010fca00078e0208 */
[----:B--2---:R0:W-:Y:S04]  /*1710*/  STG.E desc[UR8][R10.64+-0x8], R15 ;  /* 0xfffff80f0a007986 */ /* 0x0041e8000c101908 */
[----:B------:R-:W2:Y:S04]  /*1720*/  LDG.E R17, desc[UR8][R12.64+0x4] ;  /* 0x000004080c117981 */ /* 0x000ea8000c1e1900 */
[----:B--2---:R0:W-:Y:S04]  /*1730*/  STG.E desc[UR8][R10.64+-0x4], R17 ;  /* 0xfffffc110a007986 */ /* 0x0041e8000c101908 */
[----:B------:R-:W2:Y:S04]  /*1740*/  LDG.E R21, desc[UR8][R12.64+0x8] ;  /* 0x000008080c157981 */ /* 0x000ea8000c1e1900 */
[----:B--2---:R0:W-:Y:S04]  /*1750*/  STG.E desc[UR8][R10.64], R21 ;  /* 0x000000150a007986 */ /* 0x0041e8000c101908 */
[----:B------:R-:W2:Y:S01]  /*1760*/  LDG.E R23, desc[UR8][R12.64+0xc] ;  /* 0x00000c080c177981 */ /* 0x000ea2000c1e1900 */
[----:B------:R-:W-:-:S02]  /*1770*/  VIADD R14, R14, 0x4 ;  /* 0x000000040e0e7836 */ /* 0x000fc40000000000 */
[----:B------:R-:W-:Y:S02]  /*1780*/  VIADD R2, R2, 0x4 ;  /* 0x0000000402027836 */ /* 0x000fe40000000000 */
[----:B------:R-:W-:Y:S01]  /*1790*/  VIADD R16, R16, 0x4 ;  /* 0x0000000410107836 */ /* 0x000fe20000000000 */
[----:B------:R-:W-:Y:S01]  /*17a0*/  ISETP.NE.AND P0, PT, R14, 0x1, PT ;  /* 0x000000010e00780c */ /* 0x000fe20003f05270 */
[----:B--2---:R0:W-:-:S12]  /*17b0*/  STG.E desc[UR8][R10.64+0x4], R23 ;  /* 0x000004170a007986 */ /* 0x0041d8000c101908 */
[----:B------:R-:W-:Y:S05]  /*17c0*/  @P0 BRA `(.L_x_20) ;  /* 0xfffffffc00c00947 */ /* 0x000fea000383ffff */
.L_x_16:
[----:B0-----:R-:W-:Y:S05]  /*17d0*/  BSYNC.RECONVERGENT B0 ;  /* 0x0000000000007941 */ /* 0x001fea0003800200 */
.L_x_15:
[----:B------:R-:W-:-:S13]  /*17e0*/  ISETP.GE.AND P0, PT, R0, R3, PT ;  /* 0x000000030000720c */ /* 0x000fda0003f06270 */
[----:B------:R-:W-:Y:S05]  /*17f0*/  @P0 EXIT ;  /* 0x000000000000094d */ /* 0x000fea0003800000 */
[----:B------:R-:W0:Y:S01]  /*1800*/  LDCU UR4, c[0x0][0x390] ;  /* 0x00007200ff0477ac */ /* 0x000e220008000800 */
[----:B------:R-:W-:Y:S01]  /*1810*/  LOP3.LUT R2, RZ, R0, RZ, 0x33, !PT ;  /* 0x00000000ff027212 */ /* 0x000fe200078e33ff */
[----:B------:R-:W-:Y:S03]  /*1820*/  BSSY.RECONVERGENT B0, `(.L_x_21) ;  /* 0x0000017000007945 */ /* 0x000fe60003800200 */
[----:B0-----:R-:W-:Y:S02]  /*1830*/  IADD3 R2, PT, PT, -R19, UR4, R2 ;  /* 0x0000000413027c10 */ /* 0x001fe4000fffe102 */
[----:B------:R-:W-:Y:S02]  /*1840*/  IADD3 R4, PT, PT, -R0, UR4, -R19 ;  /* 0x0000000400047c10 */ /* 0x000fe4000fffe913 */
[----:B------:R-:W-:Y:S02]  /*1850*/  LOP3.LUT P0, R2, R2, 0x3, RZ, 0xc0, !PT ;  /* 0x0000000302027812 */ /* 0x000fe4000780c0ff */
[----:B------:R-:W-:-:S04]  /*1860*/  IADD3 R4, PT, PT, R4, -0x2, RZ ;  /* 0xfffffffe04047810 */ /* 0x000fc80007ffe0ff */
[----:B------:R-:W-:-:S07]  /*1870*/  ISETP.GE.U32.AND P1, PT, R4, 0x3, PT ;  /* 0x000000030400780c */ /* 0x000fce0003f26070 */
[----:B------:R-:W-:Y:S06]  /*1880*/  @!P0 BRA `(.L_x_22) ;  /* 0x0000000000408947 */ /* 0x000fec0003800000 */
[----:B------:R-:W0:Y:S01]  /*1890*/  LDCU.64 UR4, c[0x0][0x388] ;  /* 0x00007100ff0477ac */ /* 0x000e220008000a00 */
[----:B-1234-:R-:W1:Y:S01]  /*18a0*/  LDC.64 R10, c[0x0][0x380] ;  /* 0x0000e000ff0a7b82 */ /* 0x01ee620000000a00 */
[----:B------:R-:W-:-:S04]  /*18b0*/  IMAD.WIDE R4, R19, 0x4, R6 ;  /* 0x0000000413047825 */ /* 0x000fc800078e0206 */
[----:B------:R-:W-:Y:S01]  /*18c0*/  IMAD.MOV R2, RZ, RZ, -R2 ;  /* 0x000000ffff027224 */ /* 0x000fe200078e0a02 */
[----:B0-----:R-:W-:-:S04]  /*18d0*/  IADD3 R8, P2, PT, R4, UR4, RZ ;  /* 0x0000000404087c10 */ /* 0x001fc8000ff5e0ff */
[----:B------:R-:W-:-:S04]  /*18e0*/  IADD3 R8, P0, PT, R8, 0x4, RZ ;  /* 0x0000000408087810 */ /* 0x000fc80007f1e0ff */
[----:B------:R-:W-:-:S09]  /*18f0*/  IADD3.X R9, PT, PT, RZ, UR5, R5, P0, P2 ;  /* 0x00000005ff097c10 */ /* 0x000fd200087e4405 */
.L_x_23:
[----:B0-----:R-:W-:-:S06]  /*1900*/  IMAD.WIDE R4, R0, 0x4, R8 ;  /* 0x0000000400047825 */ /* 0x001fcc00078e0208 */
[----:B------:R-:W2:Y:S01]  /*1910*/  LDG.E R5, desc[UR8][R4.64] ;  /* 0x0000000804057981 */ /* 0x000ea2000c1e1900 */
[----:B-1----:R-:W-:-:S04]  /*1920*/  IMAD.WIDE R12, R16, 0x4, R10 ;  /* 0x00000004100c7825 */ /* 0x002fc800078e020a */
[----:B------:R-:W-:Y:S02]  /*1930*/  VIADD R2, R2, 0x1 ;  /* 0x0000000102027836 */ /* 0x000fe40000000000 */
[----:B------:R-:W-:Y:S02]  /*1940*/  VIADD R16, R16, 0x1 ;  /* 0x0000000110107836 */ /* 0x000fe40000000000 */
[----:B------:R-:W-:Y:S01]  /*1950*/  VIADD R0, R0, 0x1 ;  /* 0x0000000100007836 */ /* 0x000fe20000000000 */
[----:B------:R-:W-:Y:S01]  /*1960*/  ISETP.NE.AND P0, PT, R2, RZ, PT ;  /* 0x000000ff0200720c */ /* 0x000fe20003f05270 */
[----:B--2---:R0:W-:-:S12]  /*1970*/  STG.E desc[UR8][R12.64], R5 ;  /* 0x000000050c007986 */ /* 0x0041d8000c101908 */
[----:B------:R-:W-:Y:S05]  /*1980*/  @P0 BRA `(.L_x_23) ;  /* 0xfffffffc00dc0947 */ /* 0x000fea000383ffff */
.L_x_22:
[----:B------:R-:W-:Y:S05]  /*1990*/  BSYNC.RECONVERGENT B0 ;  /* 0x0000000000007941 */ /* 0x000fea0003800200 */
.L_x_21:
[----:B------:R-:W-:Y:S05]  /*19a0*/  @!P1 EXIT ;  /* 0x000000000000994d */ /* 0x000fea0003800000 */
[----:B------:R-:W5:Y:S01]  /*19b0*/  LDCU.128 UR4, c[0x0][0x380] ;  /* 0x00007000ff0477ac */ /* 0x000f620008000c00 */
[----:B------:R-:W-:-:S03]  /*19c0*/  IMAD.WIDE R6, R19, 0x4, R6 ;  /* 0x0000000413067825 */ /* 0x000fc600078e0206 */
[----:B-----5:R-:W-:Y:S01]  /*19d0*/  IADD3 R6, P1, PT, R6, UR6, RZ ;  /* 0x0000000606067c10 */ /* 0x020fe2000ff3e0ff */
[----:B------:R-:W-:-:S03]  /*19e0*/  UIADD3 UR4, UP0, UPT, UR4, 0x8, URZ ;  /* 0x0000000804047890 */ /* 0x000fc6000ff1e0ff */
[----:B------:R-:W-:Y:S01]  /*19f0*/  IADD3 R6, P0, PT, R6, 0x10, RZ ;  /* 0x0000001006067810 */ /* 0x000fe20007f1e0ff */
[----:B------:R-:W-:-:S03]  /*1a00*/  UIADD3.X UR5, UPT, UPT, URZ, UR5, URZ, UP0, !UPT ;  /* 0x00000005ff057290 */ /* 0x000fc600087fe4ff */
[----:B------:R-:W-:-:S09]  /*1a10*/  IADD3.X R7, PT, PT, RZ, UR7, R7, P0, P1 ;  /* 0x00000007ff077c10 */ /* 0x000fd200087e2407 */
.L_x_24:
[----:B0-----:R-:W-:-:S05]  /*1a20*/  IMAD.WIDE R4, R0, 0x4, R6 ;  /* 0x0000000400047825 */ /* 0x001fca00078e0206 */
[----:B-1234-:R-:W2:Y:S01]  /*1a30*/  LDG.E R11, desc[UR8][R4.64+-0xc] ;  /* 0xfffff408040b7981 */ /* 0x01eea2000c1e1900 */
[----:B------:R-:W-:Y:S01]  /*1a40*/  MOV R8, UR4 ;  /* 0x0000000400087c02 */ /* 0x000fe20008000f00 */
[----:B------:R-:W-:-:S04]  /*1a50*/  IMAD.U32 R9, RZ, RZ, UR5 ;  /* 0x00000005ff097e24 */ /* 0x000fc8000f8e00ff */
[----:B------:R-:W-:-:S05]  /*1a60*/  IMAD.WIDE R8, R16, 0x4, R8 ;  /* 0x0000000410087825 */ /* 0x000fca00078e0208 */
[----:B--2---:R0:W-:Y:S04]  /*1a70*/  STG.E desc[UR8][R8.64+-0x8], R11 ;  /* 0xfffff80b08007986 */ /* 0x0041e8000c101908 */
[----:B------:R-:W2:Y:S04]  /*1a80*/  LDG.E R13, desc[UR8][R4.64+-0x8] ;  /* 0xfffff808040d7981 */ /* 0x000ea8000c1e1900 */
[----:B--2---:R0:W-:Y:S04]  /*1a90*/  STG.E desc[UR8][R8.64+-0x4], R13 ;  /* 0xfffffc0d08007986 */ /* 0x0041e8000c101908 */
[----:B------:R-:W2:Y:S04]  /*1aa0*/  LDG.E R15, desc[UR8][R4.64+-0x4] ;  /* 0xfffffc08040f7981 */ /* 0x000ea8000c1e1900 */
[----:B--2---:R0:W-:Y:S04]  /*1ab0*/  STG.E desc[UR8][R8.64], R15 ;  /* 0x0000000f08007986 */ /* 0x0041e8000c101908 */
[----:B------:R-:W2:Y:S01]  /*1ac0*/  LDG.E R17, desc[UR8][R4.64] ;  /* 0x0000000804117981 */ /* 0x000ea2000c1e1900 */
[----:B------:R-:W-:-:S02]  /*1ad0*/  VIADD R0, R0, 0x4 ;  /* 0x0000000400007836 */ /* 0x000fc40000000000 */
[----:B------:R-:W-:-:S03]  /*1ae0*/  VIADD R16, R16, 0x4 ;  /* 0x0000000410107836 */ /* 0x000fc60000000000 */
[----:B------:R-:W-:Y:S01]  /*1af0*/  ISETP.GE.AND P0, PT, R0, R3, PT ;  /* 0x000000030000720c */ /* 0x000fe20003f06270 */
[----:B--2---:R0:W-:-:S12]  /*1b00*/  STG.E desc[UR8][R8.64+0x4], R17 ;  /* 0x0000041108007986 */ /* 0x0041d8000c101908 */
[----:B------:R-:W-:Y:S05]  /*1b10*/  @!P0 BRA `(.L_x_24) ;  /* 0xfffffffc00c08947 */ /* 0x000fea000383ffff */
[----:B------:R-:W-:Y:S05]  /*1b20*/  EXIT ;  /* 0x000000000000794d */ /* 0x000fea0003800000 */
.L_x_25:
[----:B------:R-:W-:-:S00]  /*1b30*/  BRA `(.L_x_25) ;  /* 0xfffffffc00fc7947 */ /* 0x000fc0000383ffff */
[----:B------:R-:W-:-:S00]  /*1b40*/  NOP ;  /* 0x0000000000007918 */ /* 0x000fc00000000000 */
        /* <DEDUP_REMOVED lines=11> */
.L_x_26:


//--------------------- .nv.shared.reserved.0     --------------------------
	.section	.nv.shared.reserved.0,"aw",@nobits
	.weak		__nv_reservedSMEM_offset_0_alias
	.size		__nv_reservedSMEM_offset_0_alias, 0, 64
	.other		__nv_reservedSMEM_offset_0_alias,@"STO_CUDA_RESERVED_SHARED STV_DEFAULT"
__nv_reservedSMEM_offset_0_alias:
	.zero		0
	.zero		64


//--------------------- .nv.constant0._Z11mergeKernelPiS_ii --------------------------
	.section	.nv.constant0._Z11mergeKernelPiS_ii,"a",@progbits
	.sectionflags	@""
	.align	4
.nv.constant0._Z11mergeKernelPiS_ii:
	.zero		920


//--------------------- SYMBOLS --------------------------

	.type		.nv.reservedSmem.offset0,@object
	.size		.nv.reservedSmem.offset0,0x4
